//
// Generated by NVIDIA NVVM Compiler
//
// Compiler Build ID: CL-36424714
// Cuda compilation tools, release 13.0, V13.0.88
// Based on NVVM 20.0.0
//

.version 9.0
.target sm_100
.address_size 64

	// .globl	_Z19countingSortKernel1PiS_ii
// _ZZ19countingSortKernel1PiS_iiE11sharedCount has been demoted

.visible .entry _Z19countingSortKernel1PiS_ii(
	.param .u64 .ptr .align 1 _Z19countingSortKernel1PiS_ii_param_0,
	.param .u64 .ptr .align 1 _Z19countingSortKernel1PiS_ii_param_1,
	.param .u32 _Z19countingSortKernel1PiS_ii_param_2,
	.param .u32 _Z19countingSortKernel1PiS_ii_param_3
)
{
	.reg .pred 	%p<9>;
	.reg .b32 	%r<60>;
	.reg .b64 	%rd<15>;
	// demoted variable
	.shared .align 4 .b8 _ZZ19countingSortKernel1PiS_iiE11sharedCount[400];
	ld.param.u64 	%rd3, [_Z19countingSortKernel1PiS_ii_param_0];
	ld.param.u64 	%rd2, [_Z19countingSortKernel1PiS_ii_param_1];
	ld.param.u32 	%r14, [_Z19countingSortKernel1PiS_ii_param_2];
	ld.param.u32 	%r15, [_Z19countingSortKernel1PiS_ii_param_3];
	cvta.to.global.u64 	%rd1, %rd3;
	mov.u32 	%r1, %tid.x;
	setp.ge.s32 	%p1, %r1, %r15;
	shl.b32 	%r16, %r1, 2;
	mov.u32 	%r17, _ZZ19countingSortKernel1PiS_iiE11sharedCount;
	add.s32 	%r2, %r17, %r16;
	@%p1 bra 	$L__BB0_2;
	mov.b32 	%r18, 0;
	st.shared.u32 	[%r2], %r18;
$L__BB0_2:
	bar.sync 	0;
	mov.u32 	%r19, %ctaid.x;
	mov.u32 	%r20, %ntid.x;
	mad.lo.s32 	%r58, %r19, %r20, %r1;
	mov.u32 	%r21, %nctaid.x;
	mul.lo.s32 	%r4, %r20, %r21;
	setp.ge.s32 	%p2, %r58, %r14;
	@%p2 bra 	$L__BB0_9;
	add.s32 	%r22, %r58, %r4;
	max.s32 	%r23, %r14, %r22;
	setp.lt.s32 	%p3, %r22, %r14;
	selp.u32 	%r24, 1, 0, %p3;
	add.s32 	%r25, %r22, %r24;
	sub.s32 	%r26, %r23, %r25;
	div.u32 	%r27, %r26, %r4;
	add.s32 	%r5, %r27, %r24;
	and.b32  	%r28, %r5, 3;
	setp.eq.s32 	%p4, %r28, 3;
	@%p4 bra 	$L__BB0_6;
	add.s32 	%r29, %r5, 1;
	and.b32  	%r30, %r29, 3;
	neg.s32 	%r56, %r30;
$L__BB0_5:
	.pragma "nounroll";
	mul.wide.s32 	%rd4, %r58, 4;
	add.s64 	%rd5, %rd1, %rd4;
	ld.global.u32 	%r31, [%rd5];
	shl.b32 	%r32, %r31, 2;
	add.s32 	%r34, %r17, %r32;
	atom.shared.add.u32 	%r35, [%r34], 1;
	add.s32 	%r58, %r58, %r4;
	add.s32 	%r56, %r56, 1;
	setp.ne.s32 	%p5, %r56, 0;
	@%p5 bra 	$L__BB0_5;
$L__BB0_6:
	setp.lt.u32 	%p6, %r5, 3;
	@%p6 bra 	$L__BB0_9;
	mul.wide.s32 	%rd8, %r4, 4;
	shl.b32 	%r53, %r4, 2;
$L__BB0_8:
	mul.wide.s32 	%rd6, %r58, 4;
	add.s64 	%rd7, %rd1, %rd6;
	ld.global.u32 	%r36, [%rd7];
	shl.b32 	%r37, %r36, 2;
	add.s32 	%r39, %r17, %r37;
	atom.shared.add.u32 	%r40, [%r39], 1;
	add.s64 	%rd9, %rd7, %rd8;
	ld.global.u32 	%r41, [%rd9];
	shl.b32 	%r42, %r41, 2;
	add.s32 	%r43, %r17, %r42;
	atom.shared.add.u32 	%r44, [%r43], 1;
	add.s64 	%rd10, %rd9, %rd8;
	ld.global.u32 	%r45, [%rd10];
	shl.b32 	%r46, %r45, 2;
	add.s32 	%r47, %r17, %r46;
	atom.shared.add.u32 	%r48, [%r47], 1;
	add.s64 	%rd11, %rd10, %rd8;
	ld.global.u32 	%r49, [%rd11];
	shl.b32 	%r50, %r49, 2;
	add.s32 	%r51, %r17, %r50;
	atom.shared.add.u32 	%r52, [%r51], 1;
	add.s32 	%r58, %r53, %r58;
	setp.lt.s32 	%p7, %r58, %r14;
	@%p7 bra 	$L__BB0_8;
$L__BB0_9:
	setp.ge.s32 	%p8, %r1, %r15;
	bar.sync 	0;
	@%p8 bra 	$L__BB0_11;
	cvta.to.global.u64 	%rd12, %rd2;
	mul.wide.u32 	%rd13, %r1, 4;
	add.s64 	%rd14, %rd12, %rd13;
	ld.shared.u32 	%r54, [%r2];
	atom.global.add.u32 	%r55, [%rd14], %r54;
$L__BB0_11:
	ret;

}
	// .globl	_Z19countingSortKernel2Pii
.visible .entry _Z19countingSortKernel2Pii(
	.param .u64 .ptr .align 1 _Z19countingSortKernel2Pii_param_0,
	.param .u32 _Z19countingSortKernel2Pii_param_1
)
{
	.reg .pred 	%p<12>;
	.reg .b32 	%r<116>;
	.reg .b64 	%rd<39>;

	ld.param.u64 	%rd9, [_Z19countingSortKernel2Pii_param_0];
	ld.param.u32 	%r21, [_Z19countingSortKernel2Pii_param_1];
	cvta.to.global.u64 	%rd1, %rd9;
	mov.u32 	%r22, %ctaid.x;
	mov.u32 	%r23, %ntid.x;
	mul.lo.s32 	%r24, %r22, %r23;
	mov.u32 	%r25, %tid.x;
	neg.s32 	%r26, %r25;
	setp.ne.s32 	%p1, %r24, %r26;
	setp.lt.s32 	%p2, %r21, 2;
	or.pred  	%p3, %p1, %p2;
	@%p3 bra 	$L__BB1_14;
	add.s32 	%r1, %r21, -1;
	add.s32 	%r28, %r21, -2;
	and.b32  	%r2, %r1, 15;
	setp.lt.u32 	%p4, %r28, 15;
	mov.b32 	%r112, 1;
	@%p4 bra 	$L__BB1_5;
	and.b32  	%r30, %r1, -16;
	neg.s32 	%r110, %r30;
	add.s64 	%rd37, %rd1, 32;
	mov.b32 	%r109, 0;
$L__BB1_3:
	.pragma "nounroll";
	ld.global.u32 	%r31, [%rd37+-32];
	ld.global.u32 	%r32, [%rd37+-28];
	add.s32 	%r33, %r32, %r31;
	st.global.u32 	[%rd37+-28], %r33;
	ld.global.u32 	%r34, [%rd37+-24];
	add.s32 	%r35, %r34, %r33;
	st.global.u32 	[%rd37+-24], %r35;
	ld.global.u32 	%r36, [%rd37+-20];
	add.s32 	%r37, %r36, %r35;
	st.global.u32 	[%rd37+-20], %r37;
	ld.global.u32 	%r38, [%rd37+-16];
	add.s32 	%r39, %r38, %r37;
	st.global.u32 	[%rd37+-16], %r39;
	ld.global.u32 	%r40, [%rd37+-12];
	add.s32 	%r41, %r40, %r39;
	st.global.u32 	[%rd37+-12], %r41;
	ld.global.u32 	%r42, [%rd37+-8];
	add.s32 	%r43, %r42, %r41;
	st.global.u32 	[%rd37+-8], %r43;
	ld.global.u32 	%r44, [%rd37+-4];
	add.s32 	%r45, %r44, %r43;
	st.global.u32 	[%rd37+-4], %r45;
	ld.global.u32 	%r46, [%rd37];
	add.s32 	%r47, %r46, %r45;
	st.global.u32 	[%rd37], %r47;
	ld.global.u32 	%r48, [%rd37+4];
	add.s32 	%r49, %r48, %r47;
	st.global.u32 	[%rd37+4], %r49;
	ld.global.u32 	%r50, [%rd37+8];
	add.s32 	%r51, %r50, %r49;
	st.global.u32 	[%rd37+8], %r51;
	ld.global.u32 	%r52, [%rd37+12];
	add.s32 	%r53, %r52, %r51;
	st.global.u32 	[%rd37+12], %r53;
	ld.global.u32 	%r54, [%rd37+16];
	add.s32 	%r55, %r54, %r53;
	st.global.u32 	[%rd37+16], %r55;
	ld.global.u32 	%r56, [%rd37+20];
	add.s32 	%r57, %r56, %r55;
	st.global.u32 	[%rd37+20], %r57;
	ld.global.u32 	%r58, [%rd37+24];
	add.s32 	%r59, %r58, %r57;
	st.global.u32 	[%rd37+24], %r59;
	ld.global.u32 	%r60, [%rd37+28];
	add.s32 	%r61, %r60, %r59;
	st.global.u32 	[%rd37+28], %r61;
	ld.global.u32 	%r62, [%rd37+32];
	add.s32 	%r63, %r62, %r61;
	st.global.u32 	[%rd37+32], %r63;
	add.s32 	%r110, %r110, 16;
	add.s32 	%r109, %r109, 16;
	add.s64 	%rd37, %rd37, 64;
	setp.ne.s32 	%p5, %r110, 0;
	@%p5 bra 	$L__BB1_3;
	add.s32 	%r112, %r109, 1;
$L__BB1_5:
	setp.eq.s32 	%p6, %r2, 0;
	@%p6 bra 	$L__BB1_14;
	and.b32  	%r10, %r1, 7;
	setp.lt.u32 	%p7, %r2, 8;
	@%p7 bra 	$L__BB1_8;
	mul.wide.s32 	%rd10, %r112, 4;
	add.s64 	%rd11, %rd1, %rd10;
	ld.global.u32 	%r64, [%rd11+-4];
	mul.wide.u32 	%rd12, %r112, 4;
	add.s64 	%rd13, %rd1, %rd12;
	ld.global.u32 	%r65, [%rd13];
	add.s32 	%r66, %r65, %r64;
	st.global.u32 	[%rd13], %r66;
	add.s32 	%r67, %r112, 1;
	mul.wide.u32 	%rd14, %r67, 4;
	add.s64 	%rd15, %rd1, %rd14;
	ld.global.u32 	%r68, [%rd15];
	add.s32 	%r69, %r68, %r66;
	st.global.u32 	[%rd15], %r69;
	add.s32 	%r70, %r112, 2;
	ld.global.u32 	%r71, [%rd11+4];
	mul.wide.u32 	%rd16, %r70, 4;
	add.s64 	%rd17, %rd1, %rd16;
	ld.global.u32 	%r72, [%rd17];
	add.s32 	%r73, %r72, %r71;
	st.global.u32 	[%rd17], %r73;
	add.s32 	%r74, %r112, 3;
	ld.global.u32 	%r75, [%rd11+8];
	mul.wide.u32 	%rd18, %r74, 4;
	add.s64 	%rd19, %rd1, %rd18;
	ld.global.u32 	%r76, [%rd19];
	add.s32 	%r77, %r76, %r75;
	st.global.u32 	[%rd19], %r77;
	add.s32 	%r78, %r112, 4;
	ld.global.u32 	%r79, [%rd11+12];
	mul.wide.u32 	%rd20, %r78, 4;
	add.s64 	%rd21, %rd1, %rd20;
	ld.global.u32 	%r80, [%rd21];
	add.s32 	%r81, %r80, %r79;
	st.global.u32 	[%rd21], %r81;
	add.s32 	%r82, %r112, 5;
	ld.global.u32 	%r83, [%rd11+16];
	mul.wide.u32 	%rd22, %r82, 4;
	add.s64 	%rd23, %rd1, %rd22;
	ld.global.u32 	%r84, [%rd23];
	add.s32 	%r85, %r84, %r83;
	st.global.u32 	[%rd23], %r85;
	add.s32 	%r86, %r112, 6;
	ld.global.u32 	%r87, [%rd11+20];
	mul.wide.u32 	%rd24, %r86, 4;
	add.s64 	%rd25, %rd1, %rd24;
	ld.global.u32 	%r88, [%rd25];
	add.s32 	%r89, %r88, %r87;
	st.global.u32 	[%rd25], %r89;
	ld.global.u32 	%r90, [%rd11+24];
	ld.global.u32 	%r91, [%rd13+28];
	add.s32 	%r92, %r91, %r90;
	st.global.u32 	[%rd13+28], %r92;
	add.s32 	%r112, %r112, 8;
$L__BB1_8:
	setp.eq.s32 	%p8, %r10, 0;
	@%p8 bra 	$L__BB1_14;
	and.b32  	%r13, %r1, 3;
	setp.lt.u32 	%p9, %r10, 4;
	@%p9 bra 	$L__BB1_11;
	mul.wide.s32 	%rd26, %r112, 4;
	add.s64 	%rd27, %rd1, %rd26;
	ld.global.u32 	%r93, [%rd27+-4];
	mul.wide.u32 	%rd28, %r112, 4;
	add.s64 	%rd29, %rd1, %rd28;
	ld.global.u32 	%r94, [%rd29];
	add.s32 	%r95, %r94, %r93;
	st.global.u32 	[%rd29], %r95;
	add.s32 	%r96, %r112, 1;
	mul.wide.u32 	%rd30, %r96, 4;
	add.s64 	%rd31, %rd1, %rd30;
	ld.global.u32 	%r97, [%rd31];
	add.s32 	%r98, %r97, %r95;
	st.global.u32 	[%rd31], %r98;
	add.s32 	%r99, %r112, 2;
	ld.global.u32 	%r100, [%rd27+4];
	mul.wide.u32 	%rd32, %r99, 4;
	add.s64 	%rd33, %rd1, %rd32;
	ld.global.u32 	%r101, [%rd33];
	add.s32 	%r102, %r101, %r100;
	st.global.u32 	[%rd33], %r102;
	ld.global.u32 	%r103, [%rd27+8];
	ld.global.u32 	%r104, [%rd29+12];
	add.s32 	%r105, %r104, %r103;
	st.global.u32 	[%rd29+12], %r105;
	add.s32 	%r112, %r112, 4;
$L__BB1_11:
	setp.eq.s32 	%p10, %r13, 0;
	@%p10 bra 	$L__BB1_14;
	add.s64 	%rd5, %rd1, -4;
	mul.wide.u32 	%rd34, %r112, 4;
	add.s64 	%rd38, %rd1, %rd34;
	neg.s32 	%r114, %r13;
$L__BB1_13:
	.pragma "nounroll";
	mul.wide.s32 	%rd35, %r112, 4;
	add.s64 	%rd36, %rd5, %rd35;
	ld.global.u32 	%r106, [%rd36];
	ld.global.u32 	%r107, [%rd38];
	add.s32 	%r108, %r107, %r106;
	st.global.u32 	[%rd38], %r108;
	add.s32 	%r112, %r112, 1;
	add.s64 	%rd38, %rd38, 4;
	add.s32 	%r114, %r114, 1;
	setp.ne.s32 	%p11, %r114, 0;
	@%p11 bra 	$L__BB1_13;
$L__BB1_14:
	ret;

}
	// .globl	_Z19countingSortKernel3PiS_S_i
.visible .entry _Z19countingSortKernel3PiS_S_i(
	.param .u64 .ptr .align 1 _Z19countingSortKernel3PiS_S_i_param_0,
	.param .u64 .ptr .align 1 _Z19countingSortKernel3PiS_S_i_param_1,
	.param .u64 .ptr .align 1 _Z19countingSortKernel3PiS_S_i_param_2,
	.param .u32 _Z19countingSortKernel3PiS_S_i_param_3
)
{
	.reg .pred 	%p<7>;
	.reg .b32 	%r<41>;
	.reg .b64 	%rd<35>;

	ld.param.u64 	%rd4, [_Z19countingSortKernel3PiS_S_i_param_0];
	ld.param.u64 	%rd5, [_Z19countingSortKernel3PiS_S_i_param_1];
	ld.param.u64 	%rd6, [_Z19countingSortKernel3PiS_S_i_param_2];
	ld.param.u32 	%r12, [_Z19countingSortKernel3PiS_S_i_param_3];
	cvta.to.global.u64 	%rd1, %rd5;
	cvta.to.global.u64 	%rd2, %rd6;
	cvta.to.global.u64 	%rd3, %rd4;
	mov.u32 	%r13, %ctaid.x;
	mov.u32 	%r14, %ntid.x;
	mov.u32 	%r15, %tid.x;
	mad.lo.s32 	%r39, %r13, %r14, %r15;
	mov.u32 	%r16, %nctaid.x;
	mul.lo.s32 	%r2, %r14, %r16;
	setp.ge.s32 	%p1, %r39, %r12;
	@%p1 bra 	$L__BB2_7;
	add.s32 	%r17, %r39, %r2;
	max.s32 	%r18, %r12, %r17;
	setp.lt.s32 	%p2, %r17, %r12;
	selp.u32 	%r19, 1, 0, %p2;
	add.s32 	%r20, %r17, %r19;
	sub.s32 	%r21, %r18, %r20;
	div.u32 	%r22, %r21, %r2;
	add.s32 	%r3, %r22, %r19;
	and.b32  	%r23, %r3, 3;
	setp.eq.s32 	%p3, %r23, 3;
	@%p3 bra 	$L__BB2_4;
	add.s32 	%r24, %r3, 1;
	and.b32  	%r25, %r24, 3;
	neg.s32 	%r37, %r25;
$L__BB2_3:
	.pragma "nounroll";
	mul.wide.s32 	%rd7, %r39, 4;
	add.s64 	%rd8, %rd3, %rd7;
	ld.global.u32 	%r26, [%rd8];
	mul.wide.s32 	%rd9, %r26, 4;
	add.s64 	%rd10, %rd2, %rd9;
	atom.global.add.u32 	%r27, [%rd10], -1;
	mul.wide.s32 	%rd11, %r27, 4;
	add.s64 	%rd12, %rd1, %rd11;
	st.global.u32 	[%rd12+-4], %r26;
	add.s32 	%r39, %r39, %r2;
	add.s32 	%r37, %r37, 1;
	setp.ne.s32 	%p4, %r37, 0;
	@%p4 bra 	$L__BB2_3;
$L__BB2_4:
	setp.lt.u32 	%p5, %r3, 3;
	@%p5 bra 	$L__BB2_7;
	mul.wide.s32 	%rd19, %r2, 4;
	shl.b32 	%r36, %r2, 2;
$L__BB2_6:
	mul.wide.s32 	%rd13, %r39, 4;
	add.s64 	%rd14, %rd3, %rd13;
	ld.global.u32 	%r28, [%rd14];
	mul.wide.s32 	%rd15, %r28, 4;
	add.s64 	%rd16, %rd2, %rd15;
	atom.global.add.u32 	%r29, [%rd16], -1;
	mul.wide.s32 	%rd17, %r29, 4;
	add.s64 	%rd18, %rd1, %rd17;
	st.global.u32 	[%rd18+-4], %r28;
	add.s64 	%rd20, %rd14, %rd19;
	ld.global.u32 	%r30, [%rd20];
	mul.wide.s32 	%rd21, %r30, 4;
	add.s64 	%rd22, %rd2, %rd21;
	atom.global.add.u32 	%r31, [%rd22], -1;
	mul.wide.s32 	%rd23, %r31, 4;
	add.s64 	%rd24, %rd1, %rd23;
	st.global.u32 	[%rd24+-4], %r30;
	add.s64 	%rd25, %rd20, %rd19;
	ld.global.u32 	%r32, [%rd25];
	mul.wide.s32 	%rd26, %r32, 4;
	add.s64 	%rd27, %rd2, %rd26;
	atom.global.add.u32 	%r33, [%rd27], -1;
	mul.wide.s32 	%rd28, %r33, 4;
	add.s64 	%rd29, %rd1, %rd28;
	st.global.u32 	[%rd29+-4], %r32;
	add.s64 	%rd30, %rd25, %rd19;
	ld.global.u32 	%r34, [%rd30];
	mul.wide.s32 	%rd31, %r34, 4;
	add.s64 	%rd32, %rd2, %rd31;
	atom.global.add.u32 	%r35, [%rd32], -1;
	mul.wide.s32 	%rd33, %r35, 4;
	add.s64 	%rd34, %rd1, %rd33;
	st.global.u32 	[%rd34+-4], %r34;
	add.s32 	%r39, %r36, %r39;
	setp.lt.s32 	%p6, %r39, %r12;
	@%p6 bra 	$L__BB2_6;
$L__BB2_7:
	ret;

}


// ===== COMPILED SASS (sm_100) =====

	.target	sm_100

	.elftype	@"ET_EXEC"


//--------------------- .note.nv.tkinfo           --------------------------
	.section	.note.nv.tkinfo,"",@"SHT_NOTE"
	.sectionflags	@"SHF_NOTE_NV_TKINFO"
	.tkinfo
        /*0018*/ 	.word	0x00000002
        /*0030*/ 	.string	""
        /*0030*/ 	.string	"ptxas"
        /*0030*/ 	.string	"Cuda compilation tools, release 13.0, V13.0.88"
        /*0030*/ 	.string	"Build cuda_13.0.r13.0/compiler.36424714_0"
        /*0030*/ 	.string	"-arch sm_100 -m 64 "



//--------------------- .note.nv.cuinfo           --------------------------
	.section	.note.nv.cuinfo,"",@"SHT_NOTE"
	.sectionflags	@"SHF_NOTE_NV_CUINFO"
        /*0018*/ 	.short	0x0002
        /*001a*/ 	.short	0x0064
        /*001c*/ 	.short	0x0082
	.zero		2


//--------------------- .nv.info                  --------------------------
	.section	.nv.info,"",@"SHT_CUDA_INFO"
	.align	4


	//----- nvinfo : EIATTR_REGCOUNT
	.align		4
        /*0000*/ 	.byte	0x04, 0x2f
        /*0002*/ 	.short	(.L_1 - .L_0)
	.align		4
.L_0:
        /*0004*/ 	.word	index@(_Z19countingSortKernel1PiS_ii)
        /*0008*/ 	.word	0x00000015


	//----- nvinfo : EIATTR_FRAME_SIZE
	.align		4
.L_1:
        /*000c*/ 	.byte	0x04, 0x11
        /*000e*/ 	.short	(.L_3 - .L_2)
	.align		4
.L_2:
        /*0010*/ 	.word	index@(_Z19countingSortKernel1PiS_ii)
        /*0014*/ 	.word	0x00000000


	//----- nvinfo : EIATTR_REGCOUNT
	.align		4
.L_3:
        /*0018*/ 	.byte	0x04, 0x2f
        /*001a*/ 	.short	(.L_5 - .L_4)
	.align		4
.L_4:
        /*001c*/ 	.word	index@(_Z19countingSortKernel2Pii)
        /*0020*/ 	.word	0x00000020


	//----- nvinfo : EIATTR_FRAME_SIZE
	.align		4
.L_5:
        /*0024*/ 	.byte	0x04, 0x11
        /*0026*/ 	.short	(.L_7 - .L_6)
	.align		4
.L_6:
        /*0028*/ 	.word	index@(_Z19countingSortKernel2Pii)
        /*002c*/ 	.word	0x00000000


	//----- nvinfo : EIATTR_REGCOUNT
	.align		4
.L_7:
        /*0030*/ 	.byte	0x04, 0x2f
        /*0032*/ 	.short	(.L_9 - .L_8)
	.align		4
.L_8:
        /*0034*/ 	.word	index@(_Z19countingSortKernel3PiS_S_i)
        /*0038*/ 	.word	0x00000020


	//----- nvinfo : EIATTR_FRAME_SIZE
	.align		4
.L_9:
        /*003c*/ 	.byte	0x04, 0x11
        /*003e*/ 	.short	(.L_11 - .L_10)
	.align		4
.L_10:
        /*0040*/ 	.word	index@(_Z19countingSortKernel3PiS_S_i)
        /*0044*/ 	.word	0x00000000


	//----- nvinfo : EIATTR_MIN_STACK_SIZE
	.align		4
.L_11:
        /*0048*/ 	.byte	0x04, 0x12
        /*004a*/ 	.short	(.L_13 - .L_12)
	.align		4
.L_12:
        /*004c*/ 	.word	index@(_Z19countingSortKernel3PiS_S_i)
        /*0050*/ 	.word	0x00000000


	//----- nvinfo : EIATTR_MIN_STACK_SIZE
	.align		4
.L_13:
        /*0054*/ 	.byte	0x04, 0x12
        /*0056*/ 	.short	(.L_15 - .L_14)
	.align		4
.L_14:
        /*0058*/ 	.word	index@(_Z19countingSortKernel2Pii)
        /*005c*/ 	.word	0x00000000


	//----- nvinfo : EIATTR_MIN_STACK_SIZE
	.align		4
.L_15:
        /*0060*/ 	.byte	0x04, 0x12
        /*0062*/ 	.short	(.L_17 - .L_16)
	.align		4
.L_16:
        /*0064*/ 	.word	index@(_Z19countingSortKernel1PiS_ii)
        /*0068*/ 	.word	0x00000000
.L_17:


//--------------------- .nv.compat                --------------------------
	.section	.nv.compat,"",@"SHT_CUDA_COMPAT_INFO"
	.align	4
        /*0000*/ 	.byte	0x02, 0x09, 0x00, 0x00, 0x02, 0x02, 0x01, 0x00, 0x02, 0x05, 0x05, 0x00, 0x03, 0x07, 0x01, 0x01
        /*0010*/ 	.byte	0x02, 0x03, 0x00, 0x00, 0x02, 0x06, 0x01, 0x00, 0x04, 0x0b, 0x08, 0x00, 0x09, 0x00, 0x00, 0x00
        /*0020*/ 	.byte	0x00, 0x00, 0x00, 0x00


//--------------------- .nv.info._Z19countingSortKernel3PiS_S_i --------------------------
	.section	.nv.info._Z19countingSortKernel3PiS_S_i,"",@"SHT_CUDA_INFO"
	.sectionflags	@""
	.align	4


	//----- nvinfo : EIATTR_CUDA_API_VERSION
	.align		4
        /*0000*/ 	.byte	0x04, 0x37
        /*0002*/ 	.short	(.L_19 - .L_18)
.L_18:
        /*0004*/ 	.word	0x00000082


	//----- nvinfo : EIATTR_KPARAM_INFO
	.align		4
.L_19:
        /*0008*/ 	.byte	0x04, 0x17
        /*000a*/ 	.short	(.L_21 - .L_20)
.L_20:
        /*000c*/ 	.word	0x00000000
        /*0010*/ 	.short	0x0003
        /*0012*/ 	.short	0x0018
        /*0014*/ 	.byte	0x00, 0xf0, 0x11, 0x00


	//----- nvinfo : EIATTR_KPARAM_INFO
	.align		4
.L_21:
        /*0018*/ 	.byte	0x04, 0x17
        /*001a*/ 	.short	(.L_23 - .L_22)
.L_22:
        /*001c*/ 	.word	0x00000000
        /*0020*/ 	.short	0x0002
        /*0022*/ 	.short	0x0010
        /*0024*/ 	.byte	0x00, 0xf5, 0x21, 0x00


	//----- nvinfo : EIATTR_KPARAM_INFO
	.align		4
.L_23:
        /*0028*/ 	.byte	0x04, 0x17
        /*002a*/ 	.short	(.L_25 - .L_24)
.L_24:
        /*002c*/ 	.word	0x00000000
        /*0030*/ 	.short	0x0001
        /*0032*/ 	.short	0x0008
        /*0034*/ 	.byte	0x00, 0xf5, 0x21, 0x00


	//----- nvinfo : EIATTR_KPARAM_INFO
	.align		4
.L_25:
        /*0038*/ 	.byte	0x04, 0x17
        /*003a*/ 	.short	(.L_27 - .L_26)
.L_26:
        /*003c*/ 	.word	0x00000000
        /*0040*/ 	.short	0x0000
        /*0042*/ 	.short	0x0000
        /*0044*/ 	.byte	0x00, 0xf5, 0x21, 0x00


	//----- nvinfo : EIATTR_SPARSE_MMA_MASK
	.align		4
.L_27:
        /*0048*/ 	.byte	0x03, 0x50
        /*004a*/ 	.short	0x0000


	//----- nvinfo : EIATTR_MAXREG_COUNT
	.align		4
        /*004c*/ 	.byte	0x03, 0x1b
        /*004e*/ 	.short	0x00ff


	//----- nvinfo : EIATTR_MERCURY_ISA_VERSION
	.align		4
        /*0050*/ 	.byte	0x03, 0x5f
        /*0052*/ 	.short	0x0101


	//----- nvinfo : EIATTR_VRC_CTA_INIT_COUNT
	.align		4
        /*0054*/ 	.byte	0x02, 0x4a
	.zero		1
	.zero		1


	//----- nvinfo : EIATTR_EXIT_INSTR_OFFSETS
	.align		4
        /*0058*/ 	.byte	0x04, 0x1c
        /*005a*/ 	.short	(.L_29 - .L_28)


	//   ....[0]....
.L_28:
        /*005c*/ 	.word	0x00000090


	//   ....[1]....
        /*0060*/ 	.word	0x000003d0


	//   ....[2]....
        /*0064*/ 	.word	0x000005a0


	//----- nvinfo : EIATTR_CRS_STACK_SIZE
	.align		4
.L_29:
        /*0068*/ 	.byte	0x04, 0x1e
        /*006a*/ 	.short	(.L_31 - .L_30)
.L_30:
        /*006c*/ 	.word	0x00000000


	//----- nvinfo : EIATTR_CBANK_PARAM_SIZE
	.align		4
.L_31:
        /*0070*/ 	.byte	0x03, 0x19
        /*0072*/ 	.short	0x001c


	//----- nvinfo : EIATTR_PARAM_CBANK
	.align		4
        /*0074*/ 	.byte	0x04, 0x0a
        /*0076*/ 	.short	(.L_33 - .L_32)
	.align		4
.L_32:
        /*0078*/ 	.word	index@(.nv.constant0._Z19countingSortKernel3PiS_S_i)
        /*007c*/ 	.short	0x0380
        /*007e*/ 	.short	0x001c


	//----- nvinfo : EIATTR_SW_WAR
	.align		4
.L_33:
        /*0080*/ 	.byte	0x04, 0x36
        /*0082*/ 	.short	(.L_35 - .L_34)
.L_34:
        /*0084*/ 	.word	0x00000008
.L_35:


//--------------------- .nv.info._Z19countingSortKernel2Pii --------------------------
	.section	.nv.info._Z19countingSortKernel2Pii,"",@"SHT_CUDA_INFO"
	.sectionflags	@""
	.align	4


	//----- nvinfo : EIATTR_CUDA_API_VERSION
	.align		4
        /*0000*/ 	.byte	0x04, 0x37
        /*0002*/ 	.short	(.L_37 - .L_36)
.L_36:
        /*0004*/ 	.word	0x00000082


	//----- nvinfo : EIATTR_KPARAM_INFO
	.align		4
.L_37:
        /*0008*/ 	.byte	0x04, 0x17
        /*000a*/ 	.short	(.L_39 - .L_38)
.L_38:
        /*000c*/ 	.word	0x00000000
        /*0010*/ 	.short	0x0001
        /*0012*/ 	.short	0x0008
        /*0014*/ 	.byte	0x00, 0xf0, 0x11, 0x00


	//----- nvinfo : EIATTR_KPARAM_INFO
	.align		4
.L_39:
        /*0018*/ 	.byte	0x04, 0x17
        /*001a*/ 	.short	(.L_41 - .L_40)
.L_40:
        /*001c*/ 	.word	0x00000000
        /*0020*/ 	.short	0x0000
        /*0022*/ 	.short	0x0000
        /*0024*/ 	.byte	0x00, 0xf5, 0x21, 0x00


	//----- nvinfo : EIATTR_SPARSE_MMA_MASK
	.align		4
.L_41:
        /*0028*/ 	.byte	0x03, 0x50
        /*002a*/ 	.short	0x0000


	//----- nvinfo : EIATTR_MAXREG_COUNT
	.align		4
        /*002c*/ 	.byte	0x03, 0x1b
        /*002e*/ 	.short	0x00ff


	//----- nvinfo : EIATTR_MERCURY_ISA_VERSION
	.align		4
        /*0030*/ 	.byte	0x03, 0x5f
        /*0032*/ 	.short	0x0101


	//----- nvinfo : EIATTR_VRC_CTA_INIT_COUNT
	.align		4
        /*0034*/ 	.byte	0x02, 0x4a
	.zero		1
	.zero		1


	//----- nvinfo : EIATTR_EXIT_INSTR_OFFSETS
	.align		4
        /*0038*/ 	.byte	0x04, 0x1c
        /*003a*/ 	.short	(.L_43 - .L_42)


	//   ....[0]....
.L_42:
        /*003c*/ 	.word	0x00000090


	//   ....[1]....
        /*0040*/ 	.word	0x00000550


	//   ....[2]....
        /*0044*/ 	.word	0x00000890


	//   ....[3]....
        /*0048*/ 	.word	0x00000a50


	//   ....[4]....
        /*004c*/ 	.word	0x00000ba0


	//----- nvinfo : EIATTR_CBANK_PARAM_SIZE
	.align		4
.L_43:
        /*0050*/ 	.byte	0x03, 0x19
        /*0052*/ 	.short	0x000c


	//----- nvinfo : EIATTR_PARAM_CBANK
	.align		4
        /*0054*/ 	.byte	0x04, 0x0a
        /*0056*/ 	.short	(.L_45 - .L_44)
	.align		4
.L_44:
        /*0058*/ 	.word	index@(.nv.constant0._Z19countingSortKernel2Pii)
        /*005c*/ 	.short	0x0380
        /*005e*/ 	.short	0x000c


	//----- nvinfo : EIATTR_SW_WAR
	.align		4
.L_45:
        /*0060*/ 	.byte	0x04, 0x36
        /*0062*/ 	.short	(.L_47 - .L_46)
.L_46:
        /*0064*/ 	.word	0x00000008
.L_47:


//--------------------- .nv.info._Z19countingSortKernel1PiS_ii --------------------------
	.section	.nv.info._Z19countingSortKernel1PiS_ii,"",@"SHT_CUDA_INFO"
	.sectionflags	@""
	.align	4


	//----- nvinfo : EIATTR_CUDA_API_VERSION
	.align		4
        /*0000*/ 	.byte	0x04, 0x37
        /*0002*/ 	.short	(.L_49 - .L_48)
.L_48:
        /*0004*/ 	.word	0x00000082


	//----- nvinfo : EIATTR_KPARAM_INFO
	.align		4
.L_49:
        /*0008*/ 	.byte	0x04, 0x17
        /*000a*/ 	.short	(.L_51 - .L_50)
.L_50:
        /*000c*/ 	.word	0x00000000
        /*0010*/ 	.short	0x0003
        /*0012*/ 	.short	0x0014
        /*0014*/ 	.byte	0x00, 0xf0, 0x11, 0x00


	//----- nvinfo : EIATTR_KPARAM_INFO
	.align		4
.L_51:
        /*0018*/ 	.byte	0x04, 0x17
        /*001a*/ 	.short	(.L_53 - .L_52)
.L_52:
        /*001c*/ 	.word	0x00000000
        /*0020*/ 	.short	0x0002
        /*0022*/ 	.short	0x0010
        /*0024*/ 	.byte	0x00, 0xf0, 0x11, 0x00


	//----- nvinfo : EIATTR_KPARAM_INFO
	.align		4
.L_53:
        /*0028*/ 	.byte	0x04, 0x17
        /*002a*/ 	.short	(.L_55 - .L_54)
.L_54:
        /*002c*/ 	.word	0x00000000
        /*0030*/ 	.short	0x0001
        /*0032*/ 	.short	0x0008
        /*0034*/ 	.byte	0x00, 0xf5, 0x21, 0x00


	//----- nvinfo : EIATTR_KPARAM_INFO
	.align		4
.L_55:
        /*0038*/ 	.byte	0x04, 0x17
        /*003a*/ 	.short	(.L_57 - .L_56)
.L_56:
        /*003c*/ 	.word	0x00000000
        /*0040*/ 	.short	0x0000
        /*0042*/ 	.short	0x0000
        /*0044*/ 	.byte	0x00, 0xf5, 0x21, 0x00


	//----- nvinfo : EIATTR_SPARSE_MMA_MASK
	.align		4
.L_57:
        /*0048*/ 	.byte	0x03, 0x50
        /*004a*/ 	.short	0x0000


	//----- nvinfo : EIATTR_MAXREG_COUNT
	.align		4
        /*004c*/ 	.byte	0x03, 0x1b
        /*004e*/ 	.short	0x00ff


	//----- nvinfo : EIATTR_NUM_BARRIERS
	.align		4
        /*0050*/ 	.byte	0x02, 0x4c
        /*0052*/ 	.byte	0x01
	.zero		1


	//----- nvinfo : EIATTR_MERCURY_ISA_VERSION
	.align		4
        /*0054*/ 	.byte	0x03, 0x5f
        /*0056*/ 	.short	0x0101


	//----- nvinfo : EIATTR_VRC_CTA_INIT_COUNT
	.align		4
        /*0058*/ 	.byte	0x02, 0x4a
	.zero		1
	.zero		1


	//----- nvinfo : EIATTR_EXIT_INSTR_OFFSETS
	.align		4
        /*005c*/ 	.byte	0x04, 0x1c
        /*005e*/ 	.short	(.L_59 - .L_58)


	//   ....[0]....
.L_58:
        /*0060*/ 	.word	0x00000550


	//   ....[1]....
        /*0064*/ 	.word	0x000005a0


	//----- nvinfo : EIATTR_CRS_STACK_SIZE
	.align		4
.L_59:
        /*0068*/ 	.byte	0x04, 0x1e
        /*006a*/ 	.short	(.L_61 - .L_60)
.L_60:
        /*006c*/ 	.word	0x00000000


	//----- nvinfo : EIATTR_CBANK_PARAM_SIZE
	.align		4
.L_61:
        /*0070*/ 	.byte	0x03, 0x19
        /*0072*/ 	.short	0x0018


	//----- nvinfo : EIATTR_PARAM_CBANK
	.align		4
        /*0074*/ 	.byte	0x04, 0x0a
        /*0076*/ 	.short	(.L_63 - .L_62)
	.align		4
.L_62:
        /*0078*/ 	.word	index@(.nv.constant0._Z19countingSortKernel1PiS_ii)
        /*007c*/ 	.short	0x0380
        /*007e*/ 	.short	0x0018


	//----- nvinfo : EIATTR_SW_WAR
	.align		4
.L_63:
        /*0080*/ 	.byte	0x04, 0x36
        /*0082*/ 	.short	(.L_65 - .L_64)
.L_64:
        /*0084*/ 	.word	0x00000008
.L_65:


//--------------------- .nv.callgraph             --------------------------
	.section	.nv.callgraph,"",@"SHT_CUDA_CALLGRAPH"
	.align	4
	.sectionentsize	8
	.align		4
        /*0000*/ 	.word	0x00000000
	.align		4
        /*0004*/ 	.word	0xffffffff
	.align		4
        /*0008*/ 	.word	0x00000000
	.align		4
        /*000c*/ 	.word	0xfffffffe
	.align		4
        /*0010*/ 	.word	0x00000000
	.align		4
        /*0014*/ 	.word	0xfffffffd
	.align		4
        /*0018*/ 	.word	0x00000000
	.align		4
        /*001c*/ 	.word	0xfffffffc


//--------------------- .text._Z19countingSortKernel3PiS_S_i --------------------------
	.section	.text._Z19countingSortKernel3PiS_S_i,"ax",@progbits
	.align	128
        .global         _Z19countingSortKernel3PiS_S_i
        .type           _Z19countingSortKernel3PiS_S_i,@function
        .size           _Z19countingSortKernel3PiS_S_i,(.L_x_18 - _Z19countingSortKernel3PiS_S_i)
        .other          _Z19countingSortKernel3PiS_S_i,@"STO_CUDA_ENTRY STV_DEFAULT"
_Z19countingSortKernel3PiS_S_i:
.text._Z19countingSortKernel3PiS_S_i:
[----:B------:R-:W-:Y:S01]  /*0000*/  LDC R1, c[0x0][0x37c] ;  /* 0x0000df00ff017b82 */ /* 0x000fe20000000800 */
[----:B------:R-:W0:Y:S07]  /*0010*/  S2R R9, SR_TID.X ;  /* 0x0000000000097919 */ /* 0x000e2e0000002100 */
[----:B------:R-:W0:Y:S01]  /*0020*/  S2UR UR4, SR_CTAID.X ;  /* 0x00000000000479c3 */ /* 0x000e220000002500 */
[----:B------:R-:W1:Y:S07]  /*0030*/  LDCU UR6, c[0x0][0x398] ;  /* 0x00007300ff0677ac */ /* 0x000e6e0008000800 */
[----:B------:R-:W0:Y:S01]  /*0040*/  LDC R0, c[0x0][0x360] ;  /* 0x0000d800ff007b82 */ /* 0x000e220000000800 */
[----:B------:R-:W2:Y:S01]  /*0050*/  LDCU UR5, c[0x0][0x370] ;  /* 0x00006e00ff0577ac */ /* 0x000ea20008000800 */
[----:B0-----:R-:W-:-:S02]  /*0060*/  IMAD R9, R0, UR4, R9 ;  /* 0x0000000400097c24 */ /* 0x001fc4000f8e0209 */
[----:B--2---:R-:W-:-:S03]  /*0070*/  IMAD R0, R0, UR5, RZ ;  /* 0x0000000500007c24 */ /* 0x004fc6000f8e02ff */
[----:B-1----:R-:W-:-:S13]  /*0080*/  ISETP.GE.AND P0, PT, R9, UR6, PT ;  /* 0x0000000609007c0c */ /* 0x002fda000bf06270 */
[----:B------:R-:W-:Y:S05]  /*0090*/  @P0 EXIT ;  /* 0x000000000000094d */ /* 0x000fea0003800000 */
[----:B------:R-:W0:Y:S01]  /*00a0*/  I2F.U32.RP R6, R0 ;  /* 0x0000000000067306 */ /* 0x000e220000209000 */
[C---:B------:R-:W-:Y:S01]  /*00b0*/  IMAD.IADD R4, R0.reuse, 0x1, R9 ;  /* 0x0000000100047824 */ /* 0x040fe200078e0209 */
[----:B------:R-:W-:Y:S01]  /*00c0*/  IADD3 R7, PT, PT, RZ, -R0, RZ ;  /* 0x80000000ff077210 */ /* 0x000fe20007ffe0ff */
[----:B------:R-:W1:Y:S01]  /*00d0*/  LDCU.64 UR4, c[0x0][0x358] ;  /* 0x00006b00ff0477ac */ /* 0x000e620008000a00 */
[----:B------:R-:W-:Y:S01]  /*00e0*/  ISETP.NE.U32.AND P2, PT, R0, RZ, PT ;  /* 0x000000ff0000720c */ /* 0x000fe20003f45070 */
[----:B------:R-:W-:Y:S01]  /*00f0*/  BSSY.RECONVERGENT B0, `(.L_x_0) ;  /* 0x000002d000007945 */ /* 0x000fe20003800200 */
[C---:B------:R-:W-:Y:S02]  /*0100*/  ISETP.GE.AND P0, PT, R4.reuse, UR6, PT ;  /* 0x0000000604007c0c */ /* 0x040fe4000bf06270 */
[----:B------:R-:W-:Y:S02]  /*0110*/  VIMNMX R5, PT, PT, R4, UR6, !PT ;  /* 0x0000000604057c48 */ /* 0x000fe4000ffe0100 */
[----:B------:R-:W-:-:S04]  /*0120*/  SEL R8, RZ, 0x1, P0 ;  /* 0x00000001ff087807 */ /* 0x000fc80000000000 */
[----:B------:R-:W-:Y:S01]  /*0130*/  IADD3 R5, PT, PT, R5, -R4, -R8 ;  /* 0x8000000405057210 */ /* 0x000fe20007ffe808 */
[----:B0-----:R-:W0:Y:S02]  /*0140*/  MUFU.RCP R6, R6 ;  /* 0x0000000600067308 */ /* 0x001e240000001000 */
[----:B0-----:R-:W-:-:S06]  /*0150*/  IADD3 R2, PT, PT, R6, 0xffffffe, RZ ;  /* 0x0ffffffe06027810 */ /* 0x001fcc0007ffe0ff */
[----:B------:R0:W2:Y:S02]  /*0160*/  F2I.FTZ.U32.TRUNC.NTZ R3, R2 ;  /* 0x0000000200037305 */ /* 0x0000a4000021f000 */
[----:B0-----:R-:W-:Y:S02]  /*0170*/  HFMA2 R2, -RZ, RZ, 0, 0 ;  /* 0x00000000ff027431 */ /* 0x001fe400000001ff */
[----:B--2---:R-:W-:-:S04]  /*0180*/  IMAD R7, R7, R3, RZ ;  /* 0x0000000307077224 */ /* 0x004fc800078e02ff */
[----:B------:R-:W-:-:S06]  /*0190*/  IMAD.HI.U32 R6, R3, R7, R2 ;  /* 0x0000000703067227 */ /* 0x000fcc00078e0002 */
[----:B------:R-:W-:Y:S02]  /*01a0*/  IMAD.HI.U32 R11, R6, R5, RZ ;  /* 0x00000005060b7227 */ /* 0x000fe400078e00ff */
[----:B------:R-:W0:Y:S02]  /*01b0*/  LDC.64 R6, c[0x0][0x380] ;  /* 0x0000e000ff067b82 */ /* 0x000e240000000a00 */
[----:B------:R-:W-:-:S04]  /*01c0*/  IMAD.MOV R2, RZ, RZ, -R11 ;  /* 0x000000ffff027224 */ /* 0x000fc800078e0a0b */
[----:B------:R-:W-:Y:S02]  /*01d0*/  IMAD R5, R0, R2, R5 ;  /* 0x0000000200057224 */ /* 0x000fe400078e0205 */
[----:B------:R-:W2:Y:S03]  /*01e0*/  LDC.64 R2, c[0x0][0x388] ;  /* 0x0000e200ff027b82 */ /* 0x000ea60000000a00 */
[----:B------:R-:W-:-:S13]  /*01f0*/  ISETP.GE.U32.AND P0, PT, R5, R0, PT ;  /* 0x000000000500720c */ /* 0x000fda0003f06070 */
[----:B------:R-:W-:Y:S02]  /*0200*/  @P0 IADD3 R5, PT, PT, -R0, R5, RZ ;  /* 0x0000000500050210 */ /* 0x000fe40007ffe1ff */
[----:B------:R-:W-:Y:S02]  /*0210*/  @P0 IADD3 R11, PT, PT, R11, 0x1, RZ ;  /* 0x000000010b0b0810 */ /* 0x000fe40007ffe0ff */
[-C--:B------:R-:W-:Y:S02]  /*0220*/  ISETP.GE.U32.AND P1, PT, R5, R0.reuse, PT ;  /* 0x000000000500720c */ /* 0x080fe40003f26070 */
[----:B------:R-:W3:Y:S11]  /*0230*/  LDC.64 R4, c[0x0][0x390] ;  /* 0x0000e400ff047b82 */ /* 0x000ef60000000a00 */
[----:B------:R-:W-:Y:S01]  /*0240*/  @P1 VIADD R11, R11, 0x1 ;  /* 0x000000010b0b1836 */ /* 0x000fe20000000000 */
[----:B------:R-:W-:-:S04]  /*0250*/  @!P2 LOP3.LUT R11, RZ, R0, RZ, 0x33, !PT ;  /* 0x00000000ff0ba212 */ /* 0x000fc800078e33ff */
[----:B------:R-:W-:-:S04]  /*0260*/  IADD3 R8, PT, PT, R8, R11, RZ ;  /* 0x0000000b08087210 */ /* 0x000fc80007ffe0ff */
[C---:B------:R-:W-:Y:S02]  /*0270*/  LOP3.LUT R10, R8.reuse, 0x3, RZ, 0xc0, !PT ;  /* 0x00000003080a7812 */ /* 0x040fe400078ec0ff */
[----:B------:R-:W-:Y:S02]  /*0280*/  ISETP.GE.U32.AND P1, PT, R8, 0x3, PT ;  /* 0x000000030800780c */ /* 0x000fe40003f26070 */
[----:B------:R-:W-:-:S13]  /*0290*/  ISETP.NE.AND P0, PT, R10, 0x3, PT ;  /* 0x000000030a00780c */ /* 0x000fda0003f05270 */
[----:B012---:R-:W-:Y:S05]  /*02a0*/  @!P0 BRA `(.L_x_1) ;  /* 0x0000000000448947 */ /* 0x007fea0003800000 */
[----:B------:R-:W0:Y:S01]  /*02b0*/  LDC.64 R10, c[0x0][0x390] ;  /* 0x0000e400ff0a7b82 */ /* 0x000e220000000a00 */
[----:B------:R-:W-:-:S04]  /*02c0*/  IADD3 R8, PT, PT, R8, 0x1, RZ ;  /* 0x0000000108087810 */ /* 0x000fc80007ffe0ff */
[----:B------:R-:W-:-:S03]  /*02d0*/  LOP3.LUT R8, R8, 0x3, RZ, 0xc0, !PT ;  /* 0x0000000308087812 */ /* 0x000fc600078ec0ff */
[----:B------:R-:W1:Y:S02]  /*02e0*/  LDC.64 R12, c[0x0][0x380] ;  /* 0x0000e000ff0c7b82 */ /* 0x000e640000000a00 */
[----:B------:R-:W-:-:S06]  /*02f0*/  IMAD.MOV R8, RZ, RZ, -R8 ;  /* 0x000000ffff087224 */ /* 0x000fcc00078e0a08 */
[----:B------:R-:W2:Y:S02]  /*0300*/  LDC.64 R14, c[0x0][0x388] ;  /* 0x0000e200ff0e7b82 */ /* 0x000ea40000000a00 */
.L_x_2:
[----:B-1--4-:R-:W-:-:S06]  /*0310*/  IMAD.WIDE R16, R9, 0x4, R12 ;  /* 0x0000000409107825 */ /* 0x012fcc00078e020c */
[----:B------:R-:W0:Y:S01]  /*0320*/  LDG.E R17, desc[UR4][R16.64] ;  /* 0x0000000410117981 */ /* 0x000e22000c1e1900 */
[----:B------:R-:W-:Y:S01]  /*0330*/  MOV R23, 0xffffffff ;  /* 0xffffffff00177802 */ /* 0x000fe20000000f00 */
[----:B0-----:R-:W-:-:S06]  /*0340*/  IMAD.WIDE R18, R17, 0x4, R10 ;  /* 0x0000000411127825 */ /* 0x001fcc00078e020a */
[----:B------:R-:W2:Y:S01]  /*0350*/  ATOMG.E.ADD.STRONG.GPU PT, R19, desc[UR4][R18.64], R23 ;  /* 0x80000017121379a8 */ /* 0x000ea200081ef104 */
[----:B------:R-:W-:Y:S01]  /*0360*/  IADD3 R8, PT, PT, R8, 0x1, RZ ;  /* 0x0000000108087810 */ /* 0x000fe20007ffe0ff */
[----:B------:R-:W-:-:S03]  /*0370*/  IMAD.IADD R9, R0, 0x1, R9 ;  /* 0x0000000100097824 */ /* 0x000fc600078e0209 */
[----:B------:R-:W-:Y:S01]  /*0380*/  ISETP.NE.AND P0, PT, R8, RZ, PT ;  /* 0x000000ff0800720c */ /* 0x000fe20003f05270 */
[----:B--2---:R-:W-:-:S05]  /*0390*/  IMAD.WIDE R20, R19, 0x4, R14 ;  /* 0x0000000413147825 */ /* 0x004fca00078e020e */
[----:B------:R4:W-:Y:S07]  /*03a0*/  STG.E desc[UR4][R20.64+-0x4], R17 ;  /* 0xfffffc1114007986 */ /* 0x0009ee000c101904 */
[----:B------:R-:W-:Y:S05]  /*03b0*/  @P0 BRA `(.L_x_2) ;  /* 0xfffffffc00d40947 */ /* 0x000fea000383ffff */
.L_x_1:
[----:B------:R-:W-:Y:S05]  /*03c0*/  BSYNC.RECONVERGENT B0 ;  /* 0x0000000000007941 */ /* 0x000fea0003800200 */
.L_x_0:
[----:B------:R-:W-:Y:S05]  /*03d0*/  @!P1 EXIT ;  /* 0x000000000000994d */ /* 0x000fea0003800000 */
.L_x_3:
[----:B----4-:R-:W-:-:S05]  /*03e0*/  IMAD.WIDE R20, R9, 0x4, R6 ;  /* 0x0000000409147825 */ /* 0x010fca00078e0206 */
[----:B------:R-:W3:Y:S01]  /*03f0*/  LDG.E R25, desc[UR4][R20.64] ;  /* 0x0000000414197981 */ /* 0x000ee2000c1e1900 */
[----:B------:R-:W-:Y:S01]  /*0400*/  MOV R8, 0xffffffff ;  /* 0xffffffff00087802 */ /* 0x000fe20000000f00 */
[----:B---3--:R-:W-:-:S06]  /*0410*/  IMAD.WIDE R10, R25, 0x4, R4 ;  /* 0x00000004190a7825 */ /* 0x008fcc00078e0204 */
[----:B------:R-:W2:Y:S01]  /*0420*/  ATOMG.E.ADD.STRONG.GPU PT, R11, desc[UR4][R10.64], R8 ;  /* 0x800000080a0b79a8 */ /* 0x000ea200081ef104 */
[----:B------:R-:W-:-:S04]  /*0430*/  IMAD.WIDE R14, R0, 0x4, R20 ;  /* 0x00000004000e7825 */ /* 0x000fc800078e0214 */
[----:B-12---:R-:W-:-:S05]  /*0440*/  IMAD.WIDE R12, R11, 0x4, R2 ;  /* 0x000000040b0c7825 */ /* 0x006fca00078e0202 */
[----:B------:R0:W-:Y:S04]  /*0450*/  STG.E desc[UR4][R12.64+-0x4], R25 ;  /* 0xfffffc190c007986 */ /* 0x0001e8000c101904 */
[----:B------:R-:W2:Y:S02]  /*0460*/  LDG.E R27, desc[UR4][R14.64] ;  /* 0x000000040e1b7981 */ /* 0x000ea4000c1e1900 */
[----:B--2---:R-:W-:-:S06]  /*0470*/  IMAD.WIDE R16, R27, 0x4, R4 ;  /* 0x000000041b107825 */ /* 0x004fcc00078e0204 */
[----:B------:R-:W2:Y:S01]  /*0480*/  ATOMG.E.ADD.STRONG.GPU PT, R17, desc[UR4][R16.64], R8 ;  /* 0x80000008101179a8 */ /* 0x000ea200081ef104 */
[----:B------:R-:W-:-:S04]  /*0490*/  IMAD.WIDE R20, R0, 0x4, R14 ;  /* 0x0000000400147825 */ /* 0x000fc800078e020e */
[----:B--2---:R-:W-:-:S05]  /*04a0*/  IMAD.WIDE R18, R17, 0x4, R2 ;  /* 0x0000000411127825 */ /* 0x004fca00078e0202 */
[----:B------:R1:W-:Y:S04]  /*04b0*/  STG.E desc[UR4][R18.64+-0x4], R27 ;  /* 0xfffffc1b12007986 */ /* 0x0003e8000c101904 */
[----:B------:R-:W2:Y:S02]  /*04c0*/  LDG.E R29, desc[UR4][R20.64] ;  /* 0x00000004141d7981 */ /* 0x000ea4000c1e1900 */
[----:B--2---:R-:W-:-:S06]  /*04d0*/  IMAD.WIDE R10, R29, 0x4, R4 ;  /* 0x000000041d0a7825 */ /* 0x004fcc00078e0204 */
[----:B------:R-:W2:Y:S01]  /*04e0*/  ATOMG.E.ADD.STRONG.GPU PT, R11, desc[UR4][R10.64], R8 ;  /* 0x800000080a0b79a8 */ /* 0x000ea200081ef104 */
[----:B0-----:R-:W-:-:S04]  /*04f0*/  IMAD.WIDE R12, R0, 0x4, R20 ;  /* 0x00000004000c7825 */ /* 0x001fc800078e0214 */
[----:B--2---:R-:W-:-:S05]  /*0500*/  IMAD.WIDE R22, R11, 0x4, R2 ;  /* 0x000000040b167825 */ /* 0x004fca00078e0202 */
[----:B------:R1:W-:Y:S04]  /*0510*/  STG.E desc[UR4][R22.64+-0x4], R29 ;  /* 0xfffffc1d16007986 */ /* 0x0003e8000c101904 */
[----:B------:R-:W2:Y:S02]  /*0520*/  LDG.E R13, desc[UR4][R12.64] ;  /* 0x000000040c0d7981 */ /* 0x000ea4000c1e1900 */
[----:B--2---:R-:W-:-:S06]  /*0530*/  IMAD.WIDE R14, R13, 0x4, R4 ;  /* 0x000000040d0e7825 */ /* 0x004fcc00078e0204 */
[----:B------:R-:W2:Y:S01]  /*0540*/  ATOMG.E.ADD.STRONG.GPU PT, R15, desc[UR4][R14.64], R8 ;  /* 0x800000080e0f79a8 */ /* 0x000ea200081ef104 */
[----:B------:R-:W-:-:S04]  /*0550*/  LEA R9, R0, R9, 0x2 ;  /* 0x0000000900097211 */ /* 0x000fc800078e10ff */
[----:B------:R-:W-:Y:S01]  /*0560*/  ISETP.GE.AND P0, PT, R9, UR6, PT ;  /* 0x0000000609007c0c */ /* 0x000fe2000bf06270 */
[----:B--2---:R-:W-:-:S05]  /*0570*/  IMAD.WIDE R16, R15, 0x4, R2 ;  /* 0x000000040f107825 */ /* 0x004fca00078e0202 */
[----:B------:R1:W-:Y:S07]  /*0580*/  STG.E desc[UR4][R16.64+-0x4], R13 ;  /* 0xfffffc0d10007986 */ /* 0x0003ee000c101904 */
[----:B------:R-:W-:Y:S05]  /*0590*/  @!P0 BRA `(.L_x_3) ;  /* 0xfffffffc00908947 */ /* 0x000fea000383ffff */
[----:B------:R-:W-:Y:S05]  /*05a0*/  EXIT ;  /* 0x000000000000794d */ /* 0x000fea0003800000 */
.L_x_4:
[----:B------:R-:W-:-:S00]  /*05b0*/  BRA `(.L_x_4) ;  /* 0xfffffffc00fc7947 */ /* 0x000fc0000383ffff */
[----:B------:R-:W-:-:S00]  /*05c0*/  NOP ;  /* 0x0000000000007918 */ /* 0x000fc00000000000 */
        /* <DEDUP_REMOVED lines=11> */
.L_x_18:


//--------------------- .text._Z19countingSortKernel2Pii --------------------------
	.section	.text._Z19countingSortKernel2Pii,"ax",@progbits
	.align	128
        .global         _Z19countingSortKernel2Pii
        .type           _Z19countingSortKernel2Pii,@function
        .size           _Z19countingSortKernel2Pii,(.L_x_19 - _Z19countingSortKernel2Pii)
        .other          _Z19countingSortKernel2Pii,@"STO_CUDA_ENTRY STV_DEFAULT"
_Z19countingSortKernel2Pii:
.text._Z19countingSortKernel2Pii:
[----:B------:R-:W-:Y:S01]  /*0000*/  LDC R1, c[0x0][0x37c] ;  /* 0x0000df00ff017b82 */ /* 0x000fe20000000800 */
[----:B------:R-:W0:Y:S07]  /*0010*/  S2R R0, SR_TID.X ;  /* 0x0000000000007919 */ /* 0x000e2e0000002100 */
[----:B------:R-:W1:Y:S01]  /*0020*/  S2UR UR4, SR_CTAID.X ;  /* 0x00000000000479c3 */ /* 0x000e620000002500 */
[----:B------:R-:W1:Y:S07]  /*0030*/  LDCU UR5, c[0x0][0x360] ;  /* 0x00006c00ff0577ac */ /* 0x000e6e0008000800 */
[----:B------:R-:W2:Y:S01]  /*0040*/  LDC R4, c[0x0][0x388] ;  /* 0x0000e200ff047b82 */ /* 0x000ea20000000800 */
[----:B-1----:R-:W-:Y:S01]  /*0050*/  UIMAD UR4, UR4, UR5, URZ ;  /* 0x00000005040472a4 */ /* 0x002fe2000f8e02ff */
[----:B0-----:R-:W-:Y:S01]  /*0060*/  IMAD.MOV R0, RZ, RZ, -R0 ;  /* 0x000000ffff007224 */ /* 0x001fe200078e0a00 */
[----:B--2---:R-:W-:-:S04]  /*0070*/  ISETP.GE.AND P0, PT, R4, 0x2, PT ;  /* 0x000000020400780c */ /* 0x004fc80003f06270 */
[----:B------:R-:W-:-:S13]  /*0080*/  ISETP.NE.OR P0, PT, R0, UR4, !P0 ;  /* 0x0000000400007c0c */ /* 0x000fda000c705670 */
[----:B------:R-:W-:Y:S05]  /*0090*/  @P0 EXIT ;  /* 0x000000000000094d */ /* 0x000fea0003800000 */
[----:B------:R-:W0:Y:S01]  /*00a0*/  LDC.64 R2, c[0x0][0x380] ;  /* 0x0000e000ff027b82 */ /* 0x000e220000000a00 */
[----:B------:R-:W-:Y:S01]  /*00b0*/  VIADD R0, R4, 0xfffffffe ;  /* 0xfffffffe04007836 */ /* 0x000fe20000000000 */
[----:B------:R-:W1:Y:S04]  /*00c0*/  LDCU.64 UR4, c[0x0][0x358] ;  /* 0x00006b00ff0477ac */ /* 0x000e680008000a00 */
[----:B------:R-:W-:Y:S02]  /*00d0*/  ISETP.GE.U32.AND P0, PT, R0, 0xf, PT ;  /* 0x0000000f0000780c */ /* 0x000fe40003f06070 */
[----:B------:R-:W-:Y:S01]  /*00e0*/  IADD3 R0, PT, PT, R4, -0x1, RZ ;  /* 0xffffffff04007810 */ /* 0x000fe20007ffe0ff */
[----:B------:R-:W-:-:S03]  /*00f0*/  IMAD.MOV.U32 R4, RZ, RZ, 0x1 ;  /* 0x00000001ff047424 */ /* 0x000fc600078e00ff */
[----:B------:R-:W-:-:S07]  /*0100*/  LOP3.LUT R22, R0, 0xf, RZ, 0xc0, !PT ;  /* 0x0000000f00167812 */ /* 0x000fce00078ec0ff */
[----:B------:R-:W-:Y:S05]  /*0110*/  @!P0 BRA `(.L_x_5) ;  /* 0x0000000400088947 */ /* 0x000fea0003800000 */
[----:B------:R-:W-:Y:S02]  /*0120*/  HFMA2 R4, -RZ, RZ, 0, 1.9073486328125e-06 ;  /* 0x00000020ff047431 */ /* 0x000fe400000001ff */
[----:B------:R-:W-:Y:S01]  /*0130*/  IMAD.MOV.U32 R5, RZ, RZ, 0x0 ;  /* 0x00000000ff057424 */ /* 0x000fe200078e00ff */
[----:B------:R-:W-:Y:S02]  /*0140*/  LOP3.LUT R7, R0, 0xfffffff0, RZ, 0xc0, !PT ;  /* 0xfffffff000077812 */ /* 0x000fe400078ec0ff */
[----:B------:R-:W-:-:S03]  /*0150*/  MOV R6, RZ ;  /* 0x000000ff00067202 */ /* 0x000fc60000000f00 */
[----:B------:R-:W-:Y:S02]  /*0160*/  IMAD.MOV R7, RZ, RZ, -R7 ;  /* 0x000000ffff077224 */ /* 0x000fe400078e0a07 */
[----:B0-----:R-:W-:-:S04]  /*0170*/  IMAD.WIDE.U32 R4, R2, 0x1, R4 ;  /* 0x0000000102047825 */ /* 0x001fc800078e0004 */
[----:B------:R-:W-:Y:S01]  /*0180*/  IMAD.MOV.U32 R14, RZ, RZ, R4 ;  /* 0x000000ffff0e7224 */ /* 0x000fe200078e0004 */
[----:B------:R-:W-:-:S07]  /*0190*/  IADD3 R15, PT, PT, R5, R3, RZ ;  /* 0x00000003050f7210 */ /* 0x000fce0007ffe0ff */
.L_x_6:
[----:B--2---:R-:W-:Y:S01]  /*01a0*/  MOV R4, R14 ;  /* 0x0000000e00047202 */ /* 0x004fe20000000f00 */
[----:B------:R-:W-:-:S05]  /*01b0*/  IMAD.MOV.U32 R5, RZ, RZ, R15 ;  /* 0x000000ffff057224 */ /* 0x000fca00078e000f */
[----:B-1----:R-:W2:Y:S04]  /*01c0*/  LDG.E R17, desc[UR4][R4.64+-0x20] ;  /* 0xffffe00404117981 */ /* 0x002ea8000c1e1900 */
[----:B------:R-:W2:Y:S04]  /*01d0*/  LDG.E R24, desc[UR4][R4.64+-0x1c] ;  /* 0xffffe40404187981 */ /* 0x000ea8000c1e1900 */
[----:B------:R-:W3:Y:S04]  /*01e0*/  LDG.E R26, desc[UR4][R4.64+-0x18] ;  /* 0xffffe804041a7981 */ /* 0x000ee8000c1e1900 */
[----:B------:R-:W4:Y:S04]  /*01f0*/  LDG.E R28, desc[UR4][R4.64+-0x14] ;  /* 0xffffec04041c7981 */ /* 0x000f28000c1e1900 */
[----:B------:R-:W5:Y:S04]  /*0200*/  LDG.E R23, desc[UR4][R4.64+-0x10] ;  /* 0xfffff00404177981 */ /* 0x000f68000c1e1900 */
        /* <DEDUP_REMOVED lines=11> */
[----:B------:R-:W5:Y:S01]  /*02c0*/  LDG.E R14, desc[UR4][R4.64+0x20] ;  /* 0x00002004040e7981 */ /* 0x000f62000c1e1900 */
[----:B------:R-:W-:-:S02]  /*02d0*/  IADD3 R7, PT, PT, R7, 0x10, RZ ;  /* 0x0000001007077810 */ /* 0x000fc40007ffe0ff */
[----:B------:R-:W-:Y:S02]  /*02e0*/  IADD3 R6, PT, PT, R6, 0x10, RZ ;  /* 0x0000001006067810 */ /* 0x000fe40007ffe0ff */
[----:B------:R-:W-:Y:S02]  /*02f0*/  ISETP.NE.AND P0, PT, R7, RZ, PT ;  /* 0x000000ff0700720c */ /* 0x000fe40003f05270 */
[----:B--2---:R-:W-:-:S05]  /*0300*/  IADD3 R17, PT, PT, R17, R24, RZ ;  /* 0x0000001811117210 */ /* 0x004fca0007ffe0ff */
[----:B---3--:R-:W-:Y:S01]  /*0310*/  IMAD.IADD R19, R17, 0x1, R26 ;  /* 0x0000000111137824 */ /* 0x008fe200078e021a */
[----:B------:R0:W-:Y:S04]  /*0320*/  STG.E desc[UR4][R4.64+-0x1c], R17 ;  /* 0xffffe41104007986 */ /* 0x0001e8000c101904 */
[----:B----4-:R-:W-:Y:S01]  /*0330*/  IADD3 R21, PT, PT, R19, R28, RZ ;  /* 0x0000001c13157210 */ /* 0x010fe20007ffe0ff */
[----:B------:R-:W-:Y:S04]  /*0340*/  STG.E desc[UR4][R4.64+-0x18], R19 ;  /* 0xffffe81304007986 */ /* 0x000fe8000c101904 */
[----:B-----5:R-:W-:Y:S01]  /*0350*/  IMAD.IADD R23, R21, 0x1, R23 ;  /* 0x0000000115177824 */ /* 0x020fe200078e0217 */
[----:B------:R-:W-:Y:S04]  /*0360*/  STG.E desc[UR4][R4.64+-0x14], R21 ;  /* 0xffffec1504007986 */ /* 0x000fe8000c101904 */
[----:B------:R-:W-:Y:S01]  /*0370*/  IADD3 R25, PT, PT, R23, R25, RZ ;  /* 0x0000001917197210 */ /* 0x000fe20007ffe0ff */
[----:B------:R-:W-:Y:S04]  /*0380*/  STG.E desc[UR4][R4.64+-0x10], R23 ;  /* 0xfffff01704007986 */ /* 0x000fe8000c101904 */
[----:B------:R-:W-:Y:S01]  /*0390*/  IMAD.IADD R27, R25, 0x1, R20 ;  /* 0x00000001191b7824 */ /* 0x000fe200078e0214 */
        /* <DEDUP_REMOVED lines=8> */
[----:B------:R1:W-:Y:S04]  /*0420*/  STG.E desc[UR4][R4.64+0x4], R15 ;  /* 0x0000040f04007986 */ /* 0x0003e8000c101904 */
[----:B------:R-:W-:Y:S01]  /*0430*/  IADD3 R9, PT, PT, R8, R9, RZ ;  /* 0x0000000908097210 */ /* 0x000fe20007ffe0ff */
[----:B------:R2:W-:Y:S04]  /*0440*/  STG.E desc[UR4][R4.64+0x8], R8 ;  /* 0x0000080804007986 */ /* 0x0005e8000c101904 */
        /* <DEDUP_REMOVED lines=8> */
[----:B0-----:R-:W-:Y:S01]  /*04d0*/  IMAD.IADD R17, R13, 0x1, R14 ;  /* 0x000000010d117824 */ /* 0x001fe200078e020e */
[----:B------:R-:W-:Y:S01]  /*04e0*/  IADD3 R14, P1, PT, R4, 0x40, RZ ;  /* 0x00000040040e7810 */ /* 0x000fe20007f3e0ff */
[----:B------:R2:W-:Y:S04]  /*04f0*/  STG.E desc[UR4][R4.64+0x1c], R13 ;  /* 0x00001c0d04007986 */ /* 0x0005e8000c101904 */
[----:B------:R2:W-:Y:S01]  /*0500*/  STG.E desc[UR4][R4.64+0x20], R17 ;  /* 0x0000201104007986 */ /* 0x0005e2000c101904 */
[----:B-1----:R-:W-:Y:S01]  /*0510*/  IMAD.X R15, RZ, RZ, R5, P1 ;  /* 0x000000ffff0f7224 */ /* 0x002fe200008e0605 */
[----:B------:R-:W-:Y:S06]  /*0520*/  @P0 BRA `(.L_x_6) ;  /* 0xfffffffc001c0947 */ /* 0x000fec000383ffff */
[----:B--2---:R-:W-:-:S07]  /*0530*/  VIADD R4, R6, 0x1 ;  /* 0x0000000106047836 */ /* 0x004fce0000000000 */
.L_x_5:
[----:B------:R-:W-:-:S13]  /*0540*/  ISETP.NE.AND P0, PT, R22, RZ, PT ;  /* 0x000000ff1600720c */ /* 0x000fda0003f05270 */
[----:B-1----:R-:W-:Y:S05]  /*0550*/  @!P0 EXIT ;  /* 0x000000000000894d */ /* 0x002fea0003800000 */
[----:B------:R-:W-:Y:S02]  /*0560*/  ISETP.GE.U32.AND P0, PT, R22, 0x8, PT ;  /* 0x000000081600780c */ /* 0x000fe40003f06070 */
[----:B------:R-:W-:-:S04]  /*0570*/  LOP3.LUT R18, R0, 0x7, RZ, 0xc0, !PT ;  /* 0x0000000700127812 */ /* 0x000fc800078ec0ff */
[----:B------:R-:W-:-:S07]  /*0580*/  ISETP.NE.AND P1, PT, R18, RZ, PT ;  /* 0x000000ff1200720c */ /* 0x000fce0003f25270 */
[----:B------:R-:W-:Y:S06]  /*0590*/  @!P0 BRA `(.L_x_7) ;  /* 0x0000000000bc8947 */ /* 0x000fec0003800000 */
[----:B------:R-:W1:Y:S02]  /*05a0*/  LDC.64 R10, c[0x0][0x380] ;  /* 0x0000e000ff0a7b82 */ /* 0x000e640000000a00 */
[----:B-1----:R-:W-:-:S04]  /*05b0*/  IMAD.WIDE R8, R4, 0x4, R10 ;  /* 0x0000000404087825 */ /* 0x002fc800078e020a */
[C---:B------:R-:W-:Y:S01]  /*05c0*/  IMAD.WIDE.U32 R6, R4.reuse, 0x4, R10 ;  /* 0x0000000404067825 */ /* 0x040fe200078e000a */
[----:B------:R-:W2:Y:S04]  /*05d0*/  LDG.E R5, desc[UR4][R8.64+-0x4] ;  /* 0xfffffc0408057981 */ /* 0x000ea8000c1e1900 */
[----:B------:R-:W2:Y:S01]  /*05e0*/  LDG.E R12, desc[UR4][R6.64] ;  /* 0x00000004060c7981 */ /* 0x000ea2000c1e1900 */
[----:B------:R-:W-:-:S05]  /*05f0*/  IADD3 R17, PT, PT, R4, 0x1, RZ ;  /* 0x0000000104117810 */ /* 0x000fca0007ffe0ff */
[----:B------:R-:W-:-:S04]  /*0600*/  IMAD.WIDE.U32 R16, R17, 0x4, R10 ;  /* 0x0000000411107825 */ /* 0x000fc800078e000a */
[----:B--2---:R-:W-:-:S05]  /*0610*/  IMAD.IADD R5, R5, 0x1, R12 ;  /* 0x0000000105057824 */ /* 0x004fca00078e020c */
[----:B------:R1:W-:Y:S04]  /*0620*/  STG.E desc[UR4][R6.64], R5 ;  /* 0x0000000506007986 */ /* 0x0003e8000c101904 */
[----:B------:R-:W2:Y:S01]  /*0630*/  LDG.E R12, desc[UR4][R16.64] ;  /* 0x00000004100c7981 */ /* 0x000ea2000c1e1900 */
[----:B------:R-:W-:Y:S01]  /*0640*/  IADD3 R13, PT, PT, R4, 0x2, RZ ;  /* 0x00000002040d7810 */ /* 0x000fe20007ffe0ff */
[----:B--2---:R-:W-:-:S04]  /*0650*/  IMAD.IADD R19, R5, 0x1, R12 ;  /* 0x0000000105137824 */ /* 0x004fc800078e020c */
[----:B------:R-:W-:Y:S01]  /*0660*/  IMAD.WIDE.U32 R12, R13, 0x4, R10 ;  /* 0x000000040d0c7825 */ /* 0x000fe200078e000a */
[----:B------:R2:W-:Y:S04]  /*0670*/  STG.E desc[UR4][R16.64], R19 ;  /* 0x0000001310007986 */ /* 0x0005e8000c101904 */
[----:B------:R-:W3:Y:S04]  /*0680*/  LDG.E R14, desc[UR4][R8.64+0x4] ;  /* 0x00000404080e7981 */ /* 0x000ee8000c1e1900 */
[----:B------:R-:W3:Y:S01]  /*0690*/  LDG.E R15, desc[UR4][R12.64] ;  /* 0x000000040c0f7981 */ /* 0x000ee2000c1e1900 */
[----:B------:R-:W-:Y:S01]  /*06a0*/  IADD3 R23, PT, PT, R4, 0x3, RZ ;  /* 0x0000000304177810 */ /* 0x000fe20007ffe0ff */
[----:B---3--:R-:W-:-:S04]  /*06b0*/  IMAD.IADD R21, R14, 0x1, R15 ;  /* 0x000000010e157824 */ /* 0x008fc800078e020f */
[----:B------:R-:W-:Y:S01]  /*06c0*/  IMAD.WIDE.U32 R14, R23, 0x4, R10 ;  /* 0x00000004170e7825 */ /* 0x000fe200078e000a */
[----:B------:R3:W-:Y:S04]  /*06d0*/  STG.E desc[UR4][R12.64], R21 ;  /* 0x000000150c007986 */ /* 0x0007e8000c101904 */
[----:B-1----:R-:W4:Y:S04]  /*06e0*/  LDG.E R5, desc[UR4][R8.64+0x8] ;  /* 0x0000080408057981 */ /* 0x002f28000c1e1900 */
[----:B------:R-:W4:Y:S01]  /*06f0*/  LDG.E R20, desc[UR4][R14.64] ;  /* 0x000000040e147981 */ /* 0x000f22000c1e1900 */
[----:B------:R-:W-:-:S05]  /*0700*/  IADD3 R23, PT, PT, R4, 0x4, RZ ;  /* 0x0000000404177810 */ /* 0x000fca0007ffe0ff */
[----:B--2---:R-:W-:-:S04]  /*0710*/  IMAD.WIDE.U32 R16, R23, 0x4, R10 ;  /* 0x0000000417107825 */ /* 0x004fc800078e000a */
[----:B----4-:R-:W-:-:S05]  /*0720*/  IMAD.IADD R5, R5, 0x1, R20 ;  /* 0x0000000105057824 */ /* 0x010fca00078e0214 */
[----:B------:R1:W-:Y:S04]  /*0730*/  STG.E desc[UR4][R14.64], R5 ;  /* 0x000000050e007986 */ /* 0x0003e8000c101904 */
[----:B------:R-:W2:Y:S04]  /*0740*/  LDG.E R19, desc[UR4][R8.64+0xc] ;  /* 0x00000c0408137981 */ /* 0x000ea8000c1e1900 */
[----:B------:R-:W2:Y:S01]  /*0750*/  LDG.E R20, desc[UR4][R16.64] ;  /* 0x0000000410147981 */ /* 0x000ea2000c1e1900 */
[----:B------:R-:W-:-:S05]  /*0760*/  IADD3 R23, PT, PT, R4, 0x5, RZ ;  /* 0x0000000504177810 */ /* 0x000fca0007ffe0ff */
[----:B---3--:R-:W-:-:S04]  /*0770*/  IMAD.WIDE.U32 R12, R23, 0x4, R10 ;  /* 0x00000004170c7825 */ /* 0x008fc800078e000a */
[----:B--2---:R-:W-:-:S05]  /*0780*/  IMAD.IADD R19, R19, 0x1, R20 ;  /* 0x0000000113137824 */ /* 0x004fca00078e0214 */
[----:B------:R2:W-:Y:S04]  /*0790*/  STG.E desc[UR4][R16.64], R19 ;  /* 0x0000001310007986 */ /* 0x0005e8000c101904 */
[----:B------:R-:W3:Y:S04]  /*07a0*/  LDG.E R20, desc[UR4][R8.64+0x10] ;  /* 0x0000100408147981 */ /* 0x000ee8000c1e1900 */
[----:B------:R-:W3:Y:S01]  /*07b0*/  LDG.E R21, desc[UR4][R12.64] ;  /* 0x000000040c157981 */ /* 0x000ee2000c1e1900 */
[----:B------:R-:W-:-:S05]  /*07c0*/  IADD3 R23, PT, PT, R4, 0x6, RZ ;  /* 0x0000000604177810 */ /* 0x000fca0007ffe0ff */
[----:B------:R-:W-:-:S04]  /*07d0*/  IMAD.WIDE.U32 R10, R23, 0x4, R10 ;  /* 0x00000004170a7825 */ /* 0x000fc800078e000a */
[----:B---3--:R-:W-:-:S05]  /*07e0*/  IMAD.IADD R21, R20, 0x1, R21 ;  /* 0x0000000114157824 */ /* 0x008fca00078e0215 */
[----:B------:R2:W-:Y:S04]  /*07f0*/  STG.E desc[UR4][R12.64], R21 ;  /* 0x000000150c007986 */ /* 0x0005e8000c101904 */
[----:B-1----:R-:W3:Y:S04]  /*0800*/  LDG.E R5, desc[UR4][R8.64+0x14] ;  /* 0x0000140408057981 */ /* 0x002ee8000c1e1900 */
[----:B------:R-:W3:Y:S02]  /*0810*/  LDG.E R14, desc[UR4][R10.64] ;  /* 0x000000040a0e7981 */ /* 0x000ee4000c1e1900 */
[----:B---3--:R-:W-:-:S05]  /*0820*/  IADD3 R5, PT, PT, R5, R14, RZ ;  /* 0x0000000e05057210 */ /* 0x008fca0007ffe0ff */
[----:B------:R2:W-:Y:S04]  /*0830*/  STG.E desc[UR4][R10.64], R5 ;  /* 0x000000050a007986 */ /* 0x0005e8000c101904 */
[----:B------:R-:W3:Y:S04]  /*0840*/  LDG.E R14, desc[UR4][R8.64+0x18] ;  /* 0x00001804080e7981 */ /* 0x000ee8000c1e1900 */
[----:B------:R-:W3:Y:S01]  /*0850*/  LDG.E R15, desc[UR4][R6.64+0x1c] ;  /* 0x00001c04060f7981 */ /* 0x000ee2000c1e1900 */
[----:B------:R-:W-:Y:S01]  /*0860*/  IADD3 R4, PT, PT, R4, 0x8, RZ ;  /* 0x0000000804047810 */ /* 0x000fe20007ffe0ff */
[----:B---3--:R-:W-:-:S05]  /*0870*/  IMAD.IADD R15, R14, 0x1, R15 ;  /* 0x000000010e0f7824 */ /* 0x008fca00078e020f */
[----:B------:R2:W-:Y:S02]  /*0880*/  STG.E desc[UR4][R6.64+0x1c], R15 ;  /* 0x00001c0f06007986 */ /* 0x0005e4000c101904 */
.L_x_7:
[----:B------:R-:W-:Y:S05]  /*0890*/  @!P1 EXIT ;  /* 0x000000000000994d */ /* 0x000fea0003800000 */
[----:B------:R-:W-:Y:S02]  /*08a0*/  ISETP.GE.U32.AND P0, PT, R18, 0x4, PT ;  /* 0x000000041200780c */ /* 0x000fe40003f06070 */
[----:B------:R-:W-:-:S04]  /*08b0*/  LOP3.LUT R0, R0, 0x3, RZ, 0xc0, !PT ;  /* 0x0000000300007812 */ /* 0x000fc800078ec0ff */
[----:B------:R-:W-:-:S07]  /*08c0*/  ISETP.NE.AND P1, PT, R0, RZ, PT ;  /* 0x000000ff0000720c */ /* 0x000fce0003f25270 */
[----:B------:R-:W-:Y:S06]  /*08d0*/  @!P0 BRA `(.L_x_8) ;  /* 0x00000000005c8947 */ /* 0x000fec0003800000 */
[----:B--2---:R-:W1:Y:S02]  /*08e0*/  LDC.64 R10, c[0x0][0x380] ;  /* 0x0000e000ff0a7b82 */ /* 0x004e640000000a00 */
[----:B-1----:R-:W-:-:S04]  /*08f0*/  IMAD.WIDE R8, R4, 0x4, R10 ;  /* 0x0000000404087825 */ /* 0x002fc800078e020a */
[C---:B------:R-:W-:Y:S01]  /*0900*/  IMAD.WIDE.U32 R6, R4.reuse, 0x4, R10 ;  /* 0x0000000404067825 */ /* 0x040fe200078e000a */
[----:B------:R-:W2:Y:S04]  /*0910*/  LDG.E R5, desc[UR4][R8.64+-0x4] ;  /* 0xfffffc0408057981 */ /* 0x000ea8000c1e1900 */
[----:B------:R-:W2:Y:S01]  /*0920*/  LDG.E R12, desc[UR4][R6.64] ;  /* 0x00000004060c7981 */ /* 0x000ea2000c1e1900 */
[----:B------:R-:W-:Y:S01]  /*0930*/  VIADD R13, R4, 0x1 ;  /* 0x00000001040d7836 */ /* 0x000fe20000000000 */
[----:B--2---:R-:W-:-:S03]  /*0940*/  IADD3 R5, PT, PT, R5, R12, RZ ;  /* 0x0000000c05057210 */ /* 0x004fc60007ffe0ff */
[----:B------:R-:W-:Y:S02]  /*0950*/  IMAD.WIDE.U32 R12, R13, 0x4, R10 ;  /* 0x000000040d0c7825 */ /* 0x000fe400078e000a */
[----:B------:R1:W-:Y:S04]  /*0960*/  STG.E desc[UR4][R6.64], R5 ;  /* 0x0000000506007986 */ /* 0x0003e8000c101904 */
[----:B------:R-:W2:Y:S01]  /*0970*/  LDG.E R14, desc[UR4][R12.64] ;  /* 0x000000040c0e7981 */ /* 0x000ea2000c1e1900 */
[----:B------:R-:W-:-:S04]  /*0980*/  VIADD R17, R4, 0x2 ;  /* 0x0000000204117836 */ /* 0x000fc80000000000 */
[----:B------:R-:W-:Y:S01]  /*0990*/  IMAD.WIDE.U32 R10, R17, 0x4, R10 ;  /* 0x00000004110a7825 */ /* 0x000fe200078e000a */
[----:B--2---:R-:W-:-:S05]  /*09a0*/  IADD3 R15, PT, PT, R5, R14, RZ ;  /* 0x0000000e050f7210 */ /* 0x004fca0007ffe0ff */
[----:B------:R3:W-:Y:S04]  /*09b0*/  STG.E desc[UR4][R12.64], R15 ;  /* 0x0000000f0c007986 */ /* 0x0007e8000c101904 */
[----:B------:R-:W2:Y:S04]  /*09c0*/  LDG.E R14, desc[UR4][R8.64+0x4] ;  /* 0x00000404080e7981 */ /* 0x000ea8000c1e1900 */
[----:B------:R-:W2:Y:S02]  /*09d0*/  LDG.E R17, desc[UR4][R10.64] ;  /* 0x000000040a117981 */ /* 0x000ea4000c1e1900 */
[----:B--2---:R-:W-:-:S05]  /*09e0*/  IMAD.IADD R17, R14, 0x1, R17 ;  /* 0x000000010e117824 */ /* 0x004fca00078e0211 */
[----:B------:R3:W-:Y:S04]  /*09f0*/  STG.E desc[UR4][R10.64], R17 ;  /* 0x000000110a007986 */ /* 0x0007e8000c101904 */
[----:B------:R-:W2:Y:S04]  /*0a00*/  LDG.E R14, desc[UR4][R8.64+0x8] ;  /* 0x00000804080e7981 */ /* 0x000ea8000c1e1900 */
[----:B-1----:R-:W2:Y:S01]  /*0a10*/  LDG.E R5, desc[UR4][R6.64+0xc] ;  /* 0x00000c0406057981 */ /* 0x002ea2000c1e1900 */
[----:B------:R-:W-:Y:S01]  /*0a20*/  VIADD R4, R4, 0x4 ;  /* 0x0000000404047836 */ /* 0x000fe20000000000 */
[----:B--2---:R-:W-:-:S05]  /*0a30*/  IADD3 R5, PT, PT, R14, R5, RZ ;  /* 0x000000050e057210 */ /* 0x004fca0007ffe0ff */
[----:B------:R3:W-:Y:S02]  /*0a40*/  STG.E desc[UR4][R6.64+0xc], R5 ;  /* 0x00000c0506007986 */ /* 0x0007e4000c101904 */
.L_x_8:
[----:B------:R-:W-:Y:S05]  /*0a50*/  @!P1 EXIT ;  /* 0x000000000000994d */ /* 0x000fea0003800000 */
[----:B--23--:R-:W1:Y:S01]  /*0a60*/  LDC.64 R6, c[0x0][0x380] ;  /* 0x0000e000ff067b82 */ /* 0x00ce620000000a00 */
[----:B0-----:R-:W-:Y:S02]  /*0a70*/  IADD3 R8, P0, PT, R2, -0x4, RZ ;  /* 0xfffffffc02087810 */ /* 0x001fe40007f1e0ff */
[----:B------:R-:W-:Y:S02]  /*0a80*/  IADD3 R0, PT, PT, -R0, RZ, RZ ;  /* 0x000000ff00007210 */ /* 0x000fe40007ffe1ff */
[----:B------:R-:W-:Y:S01]  /*0a90*/  IADD3.X R9, PT, PT, R3, -0x1, RZ, P0, !PT ;  /* 0xffffffff03097810 */ /* 0x000fe200007fe4ff */
[----:B-1----:R-:W-:-:S04]  /*0aa0*/  IMAD.WIDE.U32 R6, R4, 0x4, R6 ;  /* 0x0000000404067825 */ /* 0x002fc800078e0006 */
[----:B------:R-:W-:Y:S01]  /*0ab0*/  IMAD.MOV.U32 R11, RZ, RZ, R7 ;  /* 0x000000ffff0b7224 */ /* 0x000fe200078e0007 */
[----:B------:R-:W-:-:S07]  /*0ac0*/  MOV R10, R6 ;  /* 0x00000006000a7202 */ /* 0x000fce0000000f00 */
.L_x_9:
[----:B------:R-:W-:Y:S01]  /*0ad0*/  IMAD.WIDE R2, R4, 0x4, R8 ;  /* 0x0000000404027825 */ /* 0x000fe200078e0208 */
[----:B0-----:R-:W-:-:S03]  /*0ae0*/  MOV R7, R11 ;  /* 0x0000000b00077202 */ /* 0x001fc60000000f00 */
[----:B------:R-:W-:Y:S02]  /*0af0*/  IMAD.MOV.U32 R6, RZ, RZ, R10 ;  /* 0x000000ffff067224 */ /* 0x000fe400078e000a */
[----:B------:R-:W2:Y:S04]  /*0b00*/  LDG.E R2, desc[UR4][R2.64] ;  /* 0x0000000402027981 */ /* 0x000ea8000c1e1900 */
[----:B------:R-:W2:Y:S01]  /*0b10*/  LDG.E R5, desc[UR4][R6.64] ;  /* 0x0000000406057981 */ /* 0x000ea2000c1e1900 */
[----:B------:R-:W-:-:S04]  /*0b20*/  IADD3 R0, PT, PT, R0, 0x1, RZ ;  /* 0x0000000100007810 */ /* 0x000fc80007ffe0ff */
[----:B------:R-:W-:Y:S02]  /*0b30*/  ISETP.NE.AND P0, PT, R0, RZ, PT ;  /* 0x000000ff0000720c */ /* 0x000fe40003f05270 */
[----:B------:R-:W-:Y:S02]  /*0b40*/  IADD3 R10, P1, PT, R6, 0x4, RZ ;  /* 0x00000004060a7810 */ /* 0x000fe40007f3e0ff */
[----:B------:R-:W-:-:S03]  /*0b50*/  IADD3 R4, PT, PT, R4, 0x1, RZ ;  /* 0x0000000104047810 */ /* 0x000fc60007ffe0ff */
[----:B------:R-:W-:Y:S02]  /*0b60*/  IMAD.X R11, RZ, RZ, R7, P1 ;  /* 0x000000ffff0b7224 */ /* 0x000fe400008e0607 */
[----:B--2---:R-:W-:-:S05]  /*0b70*/  IMAD.IADD R5, R2, 0x1, R5 ;  /* 0x0000000102057824 */ /* 0x004fca00078e0205 */
[----:B------:R0:W-:Y:S01]  /*0b80*/  STG.E desc[UR4][R6.64], R5 ;  /* 0x0000000506007986 */ /* 0x0001e2000c101904 */
[----:B------:R-:W-:Y:S05]  /*0b90*/  @P0 BRA `(.L_x_9) ;  /* 0xfffffffc00cc0947 */ /* 0x000fea000383ffff */
[----:B------:R-:W-:Y:S05]  /*0ba0*/  EXIT ;  /* 0x000000000000794d */ /* 0x000fea0003800000 */
.L_x_10:
        /* <DEDUP_REMOVED lines=13> */
.L_x_19:


//--------------------- .text._Z19countingSortKernel1PiS_ii --------------------------
	.section	.text._Z19countingSortKernel1PiS_ii,"ax",@progbits
	.align	128
        .global         _Z19countingSortKernel1PiS_ii
        .type           _Z19countingSortKernel1PiS_ii,@function
        .size           _Z19countingSortKernel1PiS_ii,(.L_x_20 - _Z19countingSortKernel1PiS_ii)
        .other          _Z19countingSortKernel1PiS_ii,@"STO_CUDA_ENTRY STV_DEFAULT"
_Z19countingSortKernel1PiS_ii:
.text._Z19countingSortKernel1PiS_ii:
[----:B------:R-:W-:Y:S01]  /*0000*/  LDC R1, c[0x0][0x37c] ;  /* 0x0000df00ff017b82 */ /* 0x000fe20000000800 */
[----:B------:R-:W0:Y:S01]  /*0010*/  S2R R0, SR_TID.X ;  /* 0x0000000000007919 */ /* 0x000e220000002100 */
[----:B------:R-:W0:Y:S06]  /*0020*/  LDCU UR7, c[0x0][0x394] ;  /* 0x00007280ff0777ac */ /* 0x000e2c0008000800 */
[----:B------:R-:W1:Y:S01]  /*0030*/  S2UR UR5, SR_CgaCtaId ;  /* 0x00000000000579c3 */ /* 0x000e620000008800 */
[----:B------:R-:W-:Y:S01]  /*0040*/  BSSY.RECONVERGENT B0, `(.L_x_11) ;  /* 0x000004f000007945 */ /* 0x000fe20003800200 */
[----:B------:R-:W-:Y:S01]  /*0050*/  UMOV UR4, 0x400 ;  /* 0x0000040000047882 */ /* 0x000fe20000000000 */
[----:B------:R-:W2:Y:S05]  /*0060*/  LDCU.64 UR8, c[0x0][0x358] ;  /* 0x00006b00ff0877ac */ /* 0x000eaa0008000a00 */
[----:B------:R-:W3:Y:S08]  /*0070*/  S2UR UR6, SR_CTAID.X ;  /* 0x00000000000679c3 */ /* 0x000ef00000002500 */
[----:B------:R-:W3:Y:S01]  /*0080*/  LDC R5, c[0x0][0x360] ;  /* 0x0000d800ff057b82 */ /* 0x000ee20000000800 */
[----:B-1----:R-:W-:Y:S01]  /*0090*/  ULEA UR4, UR5, UR4, 0x18 ;  /* 0x0000000405047291 */ /* 0x002fe2000f8ec0ff */
[----:B------:R-:W1:Y:S01]  /*00a0*/  LDCU UR5, c[0x0][0x370] ;  /* 0x00006e00ff0577ac */ /* 0x000e620008000800 */
[C---:B0-----:R-:W-:Y:S01]  /*00b0*/  ISETP.GE.AND P0, PT, R0.reuse, UR7, PT ;  /* 0x0000000700007c0c */ /* 0x041fe2000bf06270 */
[----:B------:R-:W0:Y:S03]  /*00c0*/  LDCU UR7, c[0x0][0x390] ;  /* 0x00007200ff0777ac */ /* 0x000e260008000800 */
[----:B------:R-:W-:Y:S01]  /*00d0*/  LEA R3, R0, UR4, 0x2 ;  /* 0x0000000400037c11 */ /* 0x000fe2000f8e10ff */
[----:B---3--:R-:W-:-:S08]  /*00e0*/  IMAD R7, R5, UR6, R0 ;  /* 0x0000000605077c24 */ /* 0x008fd0000f8e0200 */
[----:B------:R3:W-:Y:S01]  /*00f0*/  @!P0 STS [R3], RZ ;  /* 0x000000ff03008388 */ /* 0x0007e20000000800 */
[----:B-1----:R-:W-:Y:S01]  /*0100*/  IMAD R2, R5, UR5, RZ ;  /* 0x0000000505027c24 */ /* 0x002fe2000f8e02ff */
[----:B------:R-:W-:Y:S01]  /*0110*/  BAR.SYNC.DEFER_BLOCKING 0x0 ;  /* 0x0000000000007b1d */ /* 0x000fe20000010000 */
[----:B0-----:R-:W-:-:S13]  /*0120*/  ISETP.GE.AND P1, PT, R7, UR7, PT ;  /* 0x0000000707007c0c */ /* 0x001fda000bf26270 */
[----:B--23--:R-:W-:Y:S05]  /*0130*/  @P1 BRA `(.L_x_12) ;  /* 0x0000000000fc1947 */ /* 0x00cfea0003800000 */
[----:B------:R-:W0:Y:S01]  /*0140*/  I2F.U32.RP R10, R2 ;  /* 0x00000002000a7306 */ /* 0x000e220000209000 */
[C---:B------:R-:W-:Y:S01]  /*0150*/  IMAD.IADD R6, R2.reuse, 0x1, R7 ;  /* 0x0000000102067824 */ /* 0x040fe200078e0207 */
[----:B------:R-:W-:Y:S01]  /*0160*/  ISETP.NE.U32.AND P3, PT, R2, RZ, PT ;  /* 0x000000ff0200720c */ /* 0x000fe20003f65070 */
[----:B------:R-:W-:Y:S01]  /*0170*/  IMAD.MOV R11, RZ, RZ, -R2 ;  /* 0x000000ffff0b7224 */ /* 0x000fe200078e0a02 */
[----:B------:R-:W-:Y:S02]  /*0180*/  BSSY.RECONVERGENT B1, `(.L_x_13) ;  /* 0x0000026000017945 */ /* 0x000fe40003800200 */
[C---:B------:R-:W-:Y:S02]  /*0190*/  ISETP.GE.AND P1, PT, R6.reuse, UR7, PT ;  /* 0x0000000706007c0c */ /* 0x040fe4000bf26270 */
[----:B------:R-:W-:Y:S02]  /*01a0*/  VIMNMX R9, PT, PT, R6, UR7, !PT ;  /* 0x0000000706097c48 */ /* 0x000fe4000ffe0100 */
[----:B------:R-:W-:-:S04]  /*01b0*/  SEL R8, RZ, 0x1, P1 ;  /* 0x00000001ff087807 */ /* 0x000fc80000800000 */
[----:B------:R-:W-:Y:S01]  /*01c0*/  IADD3 R9, PT, PT, R9, -R6, -R8 ;  /* 0x8000000609097210 */ /* 0x000fe20007ffe808 */
[----:B0-----:R-:W0:Y:S02]  /*01d0*/  MUFU.RCP R10, R10 ;  /* 0x0000000a000a7308 */ /* 0x001e240000001000 */
[----:B0-----:R-:W-:-:S06]  /*01e0*/  VIADD R4, R10, 0xffffffe ;  /* 0x0ffffffe0a047836 */ /* 0x001fcc0000000000 */
[----:B------:R0:W1:Y:S02]  /*01f0*/  F2I.FTZ.U32.TRUNC.NTZ R5, R4 ;  /* 0x0000000400057305 */ /* 0x000064000021f000 */
[----:B0-----:R-:W-:Y:S02]  /*0200*/  IMAD.MOV.U32 R4, RZ, RZ, RZ ;  /* 0x000000ffff047224 */ /* 0x001fe400078e00ff */
[----:B-1----:R-:W-:-:S04]  /*0210*/  IMAD R11, R11, R5, RZ ;  /* 0x000000050b0b7224 */ /* 0x002fc800078e02ff */
[----:B------:R-:W-:-:S06]  /*0220*/  IMAD.HI.U32 R10, R5, R11, R4 ;  /* 0x0000000b050a7227 */ /* 0x000fcc00078e0004 */
[----:B------:R-:W-:-:S05]  /*0230*/  IMAD.HI.U32 R11, R10, R9, RZ ;  /* 0x000000090a0b7227 */ /* 0x000fca00078e00ff */
[----:B------:R-:W-:-:S05]  /*0240*/  IADD3 R4, PT, PT, -R11, RZ, RZ ;  /* 0x000000ff0b047210 */ /* 0x000fca0007ffe1ff */
[----:B------:R-:W-:Y:S02]  /*0250*/  IMAD R9, R2, R4, R9 ;  /* 0x0000000402097224 */ /* 0x000fe400078e0209 */
[----:B------:R-:W0:Y:S03]  /*0260*/  LDC.64 R4, c[0x0][0x380] ;  /* 0x0000e000ff047b82 */ /* 0x000e260000000a00 */
[----:B------:R-:W-:-:S13]  /*0270*/  ISETP.GE.U32.AND P1, PT, R9, R2, PT ;  /* 0x000000020900720c */ /* 0x000fda0003f26070 */
[----:B------:R-:W-:Y:S02]  /*0280*/  @P1 IMAD.IADD R9, R9, 0x1, -R2 ;  /* 0x0000000109091824 */ /* 0x000fe400078e0a02 */
[----:B------:R-:W-:-:S03]  /*0290*/  @P1 VIADD R11, R11, 0x1 ;  /* 0x000000010b0b1836 */ /* 0x000fc60000000000 */
[----:B------:R-:W-:-:S13]  /*02a0*/  ISETP.GE.U32.AND P2, PT, R9, R2, PT ;  /* 0x000000020900720c */ /* 0x000fda0003f46070 */
[----:B------:R-:W-:Y:S01]  /*02b0*/  @P2 VIADD R11, R11, 0x1 ;  /* 0x000000010b0b2836 */ /* 0x000fe20000000000 */
[----:B------:R-:W-:-:S04]  /*02c0*/  @!P3 LOP3.LUT R11, RZ, R2, RZ, 0x33, !PT ;  /* 0x00000002ff0bb212 */ /* 0x000fc800078e33ff */
[----:B------:R-:W-:-:S04]  /*02d0*/  IADD3 R6, PT, PT, R8, R11, RZ ;  /* 0x0000000b08067210 */ /* 0x000fc80007ffe0ff */
[C---:B------:R-:W-:Y:S02]  /*02e0*/  LOP3.LUT R8, R6.reuse, 0x3, RZ, 0xc0, !PT ;  /* 0x0000000306087812 */ /* 0x040fe400078ec0ff */
[----:B------:R-:W-:Y:S02]  /*02f0*/  ISETP.GE.U32.AND P2, PT, R6, 0x3, PT ;  /* 0x000000030600780c */ /* 0x000fe40003f46070 */
[----:B------:R-:W-:-:S13]  /*0300*/  ISETP.NE.AND P1, PT, R8, 0x3, PT ;  /* 0x000000030800780c */ /* 0x000fda0003f25270 */
[----:B0-----:R-:W-:Y:S05]  /*0310*/  @!P1 BRA `(.L_x_14) ;  /* 0x0000000000309947 */ /* 0x001fea0003800000 */
[----:B------:R-:W0:Y:S01]  /*0320*/  LDC.64 R10, c[0x0][0x380] ;  /* 0x0000e000ff0a7b82 */ /* 0x000e220000000a00 */
[----:B------:R-:W-:-:S05]  /*0330*/  VIADD R6, R6, 0x1 ;  /* 0x0000000106067836 */ /* 0x000fca0000000000 */
[----:B------:R-:W-:-:S05]  /*0340*/  LOP3.LUT R6, R6, 0x3, RZ, 0xc0, !PT ;  /* 0x0000000306067812 */ /* 0x000fca00078ec0ff */
[----:B------:R-:W-:-:S07]  /*0350*/  IMAD.MOV R6, RZ, RZ, -R6 ;  /* 0x000000ffff067224 */ /* 0x000fce00078e0a06 */
.L_x_15:
[----:B0-----:R-:W-:-:S06]  /*0360*/  IMAD.WIDE R8, R7, 0x4, R10 ;  /* 0x0000000407087825 */ /* 0x001fcc00078e020a */
[----:B------:R-:W2:Y:S01]  /*0370*/  LDG.E R8, desc[UR8][R8.64] ;  /* 0x0000000808087981 */ /* 0x000ea2000c1e1900 */
[----:B------:R-:W-:Y:S01]  /*0380*/  VIADD R6, R6, 0x1 ;  /* 0x0000000106067836 */ /* 0x000fe20000000000 */
[----:B------:R-:W-:-:S04]  /*0390*/  IADD3 R7, PT, PT, R2, R7, RZ ;  /* 0x0000000702077210 */ /* 0x000fc80007ffe0ff */
[----:B------:R-:W-:Y:S02]  /*03a0*/  ISETP.NE.AND P1, PT, R6, RZ, PT ;  /* 0x000000ff0600720c */ /* 0x000fe40003f25270 */
[----:B-12---:R-:W-:-:S05]  /*03b0*/  LEA R12, R8, UR4, 0x2 ;  /* 0x00000004080c7c11 */ /* 0x006fca000f8e10ff */
[----:B------:R1:W-:Y:S06]  /*03c0*/  ATOMS.POPC.INC.32 RZ, [R12+URZ] ;  /* 0x000000000cff7f8c */ /* 0x0003ec000d8000ff */
[----:B------:R-:W-:Y:S05]  /*03d0*/  @P1 BRA `(.L_x_15) ;  /* 0xfffffffc00e01947 */ /* 0x000fea000383ffff */
.L_x_14:
[----:B------:R-:W-:Y:S05]  /*03e0*/  BSYNC.RECONVERGENT B1 ;  /* 0x0000000000017941 */ /* 0x000fea0003800200 */
.L_x_13:
[----:B------:R-:W-:Y:S05]  /*03f0*/  @!P2 BRA `(.L_x_12) ;  /* 0x00000000004ca947 */ /* 0x000fea0003800000 */
.L_x_16:
[----:B------:R-:W-:-:S04]  /*0400*/  IMAD.WIDE R14, R7, 0x4, R4 ;  /* 0x00000004070e7825 */ /* 0x000fc800078e0204 */
[C---:B------:R-:W-:Y:S02]  /*0410*/  IMAD.WIDE R8, R2.reuse, 0x4, R14 ;  /* 0x0000000402087825 */ /* 0x040fe400078e020e */
[----:B------:R-:W2:Y:S02]  /*0420*/  LDG.E R14, desc[UR8][R14.64] ;  /* 0x000000080e0e7981 */ /* 0x000ea4000c1e1900 */
[C---:B------:R-:W-:Y:S02]  /*0430*/  IMAD.WIDE R10, R2.reuse, 0x4, R8 ;  /* 0x00000004020a7825 */ /* 0x040fe400078e0208 */
[----:B------:R-:W3:Y:S02]  /*0440*/  LDG.E R8, desc[UR8][R8.64] ;  /* 0x0000000808087981 */ /* 0x000ee4000c1e1900 */
[C---:B-1----:R-:W-:Y:S02]  /*0450*/  IMAD.WIDE R12, R2.reuse, 0x4, R10 ;  /* 0x00000004020c7825 */ /* 0x042fe400078e020a */
[----:B------:R-:W4:Y:S04]  /*0460*/  LDG.E R10, desc[UR8][R10.64] ;  /* 0x000000080a0a7981 */ /* 0x000f28000c1e1900 */
[----:B------:R-:W5:Y:S01]  /*0470*/  LDG.E R12, desc[UR8][R12.64] ;  /* 0x000000080c0c7981 */ /* 0x000f62000c1e1900 */
[----:B------:R-:W-:-:S05]  /*0480*/  IMAD R7, R2, 0x4, R7 ;  /* 0x0000000402077824 */ /* 0x000fca00078e0207 */
[----:B------:R-:W-:Y:S02]  /*0490*/  ISETP.GE.AND P1, PT, R7, UR7, PT ;  /* 0x0000000707007c0c */ /* 0x000fe4000bf26270 */
[----:B0-2---:R-:W-:-:S05]  /*04a0*/  LEA R6, R14, UR4, 0x2 ;  /* 0x000000040e067c11 */ /* 0x005fca000f8e10ff */
[----:B------:R0:W-:Y:S01]  /*04b0*/  ATOMS.POPC.INC.32 RZ, [R6+URZ] ;  /* 0x0000000006ff7f8c */ /* 0x0001e2000d8000ff */
[----:B---3--:R-:W-:-:S05]  /*04c0*/  LEA R16, R8, UR4, 0x2 ;  /* 0x0000000408107c11 */ /* 0x008fca000f8e10ff */
[----:B------:R0:W-:Y:S01]  /*04d0*/  ATOMS.POPC.INC.32 RZ, [R16+URZ] ;  /* 0x0000000010ff7f8c */ /* 0x0001e2000d8000ff */
[----:B----4-:R-:W-:Y:S02]  /*04e0*/  LEA R17, R10, UR4, 0x2 ;  /* 0x000000040a117c11 */ /* 0x010fe4000f8e10ff */
[----:B-----5:R-:W-:-:S03]  /*04f0*/  LEA R18, R12, UR4, 0x2 ;  /* 0x000000040c127c11 */ /* 0x020fc6000f8e10ff */
[----:B------:R0:W-:Y:S04]  /*0500*/  ATOMS.POPC.INC.32 RZ, [R17+URZ] ;  /* 0x0000000011ff7f8c */ /* 0x0001e8000d8000ff */
[----:B------:R0:W-:Y:S01]  /*0510*/  ATOMS.POPC.INC.32 RZ, [R18+URZ] ;  /* 0x0000000012ff7f8c */ /* 0x0001e2000d8000ff */
[----:B------:R-:W-:Y:S05]  /*0520*/  @!P1 BRA `(.L_x_16) ;  /* 0xfffffffc00b49947 */ /* 0x000fea000383ffff */
.L_x_12:
[----:B------:R-:W-:Y:S05]  /*0530*/  BSYNC.RECONVERGENT B0 ;  /* 0x0000000000007941 */ /* 0x000fea0003800200 */
.L_x_11:
[----:B------:R-:W-:Y:S06]  /*0540*/  BAR.SYNC.DEFER_BLOCKING 0x0 ;  /* 0x0000000000007b1d */ /* 0x000fec0000010000 */
[----:B------:R-:W-:Y:S05]  /*0550*/  @P0 EXIT ;  /* 0x000000000000094d */ /* 0x000fea0003800000 */
[----:B------:R-:W2:Y:S01]  /*0560*/  LDS R3, [R3] ;  /* 0x0000000003037984 */ /* 0x000ea20000000800 */
[----:B------:R-:W3:Y:S02]  /*0570*/  LDC.64 R4, c[0x0][0x388] ;  /* 0x0000e200ff047b82 */ /* 0x000ee40000000a00 */
[----:B---3--:R-:W-:-:S05]  /*0580*/  IMAD.WIDE.U32 R4, R0, 0x4, R4 ;  /* 0x0000000400047825 */ /* 0x008fca00078e0004 */
[----:B--2---:R-:W-:Y:S01]  /*0590*/  REDG.E.ADD.STRONG.GPU desc[UR8][R4.64], R3 ;  /* 0x000000030400798e */ /* 0x004fe2000c12e108 */
[----:B------:R-:W-:Y:S05]  /*05a0*/  EXIT ;  /* 0x000000000000794d */ /* 0x000fea0003800000 */
.L_x_17:
        /* <DEDUP_REMOVED lines=13> */
.L_x_20:


//--------------------- .nv.shared.reserved.0     --------------------------
	.section	.nv.shared.reserved.0,"aw",@nobits
	.weak		__nv_reservedSMEM_offset_0_alias
	.size		__nv_reservedSMEM_offset_0_alias, 0, 64
	.other		__nv_reservedSMEM_offset_0_alias,@"STO_CUDA_RESERVED_SHARED STV_DEFAULT"
__nv_reservedSMEM_offset_0_alias:
	.zero		0
	.zero		64


//--------------------- .nv.shared._Z19countingSortKernel1PiS_ii --------------------------
	.section	.nv.shared._Z19countingSortKernel1PiS_ii,"aw",@nobits
	.sectionflags	@""
	.align	4
.nv.shared._Z19countingSortKernel1PiS_ii:
	.zero		1424


//--------------------- .nv.constant0._Z19countingSortKernel3PiS_S_i --------------------------
	.section	.nv.constant0._Z19countingSortKernel3PiS_S_i,"a",@progbits
	.sectionflags	@""
	.align	4
.nv.constant0._Z19countingSortKernel3PiS_S_i:
	.zero		924


//--------------------- .nv.constant0._Z19countingSortKernel2Pii --------------------------
	.section	.nv.constant0._Z19countingSortKernel2Pii,"a",@progbits
	.sectionflags	@""
	.align	4
.nv.constant0._Z19countingSortKernel2Pii:
	.zero		908


//--------------------- .nv.constant0._Z19countingSortKernel1PiS_ii --------------------------
	.section	.nv.constant0._Z19countingSortKernel1PiS_ii,"a",@progbits
	.sectionflags	@""
	.align	4
.nv.constant0._Z19countingSortKernel1PiS_ii:
	.zero		920


//--------------------- SYMBOLS --------------------------

	.type		.nv.reservedSmem.offset0,@object
	.size		.nv.reservedSmem.offset0,0x4
	.type		.nv.reservedSmem.cap,@object
	.size		.nv.reservedSmem.cap,0x4
